// auto-generated by cutlass_sweep.conv — config: {"arch": "sm_100", "cluster_m": 1, "cluster_n": 1, "conv_kind": "wgrad", "dtype": "fp16", "ndim": 3, "tile_k": 64, "tile_m": 128, "tile_n": 128}
#include "cutlass/cutlass.h"
#include "cute/tensor.hpp"
#include "cutlass/kernel_hardware_info.hpp"
#include "cutlass/conv/convolution.h"
#include "cutlass/conv/dispatch_policy.hpp"
#include "cutlass/conv/collective/collective_builder.hpp"
#include "cutlass/conv/kernel/conv_universal.hpp"
#include "cutlass/conv/device/conv_universal_adapter.hpp"
#include "cutlass/epilogue/collective/collective_builder.hpp"

using namespace cute;
using Elem = cutlass::half_t;
using Acc  = float;
using LayoutAB = cutlass::layout::TensorNDHWC;
using LayoutC  = cutlass::layout::TensorKCSRT;
constexpr auto ConvOp = cutlass::conv::Operator::kWgrad;
using TileShape    = Shape<_128, Shape<_128>, Shape<_64>>;
using ClusterShape = Shape<_1, _1, _1>;

using CollectiveEpilogue = typename cutlass::epilogue::collective::CollectiveBuilder<
    cutlass::arch::Sm100, cutlass::arch::OpClassTensorOp,
    TileShape, ClusterShape,
    cutlass::epilogue::collective::EpilogueTileAuto,
    Acc, Acc,
    Elem, LayoutC, 128 / cutlass::sizeof_bits<Elem>::value,
    Elem, LayoutC, 128 / cutlass::sizeof_bits<Elem>::value,
    cutlass::epilogue::collective::EpilogueScheduleAuto
  >::CollectiveOp;

using CollectiveMainloop = typename cutlass::conv::collective::CollectiveBuilder<
    cutlass::arch::Sm100, cutlass::arch::OpClassTensorOp, ConvOp,
    Elem, LayoutAB, 128 / cutlass::sizeof_bits<Elem>::value,
    Elem, LayoutAB, 128 / cutlass::sizeof_bits<Elem>::value,
    Acc,
    TileShape, ClusterShape,
    cutlass::conv::collective::StageCountAutoCarveout<
        static_cast<int>(sizeof(typename CollectiveEpilogue::SharedStorage))>,
    cutlass::conv::collective::KernelScheduleAuto
  >::CollectiveOp;

using ProblemShape = cutlass::conv::ConvProblemShape<
    ConvOp, CollectiveMainloop::DispatchPolicy::NumSpatialDimensions>;
using ConvKernel = cutlass::conv::kernel::ConvUniversal<
    ProblemShape, CollectiveMainloop, CollectiveEpilogue>;
using Conv = cutlass::conv::device::ConvUniversalAdapter<ConvKernel>;

auto* _anchor = &cutlass::device_kernel<ConvKernel>;


// ===== COMPILED SASS (sm_100a) =====

	.target	sm_100a

	.elftype	@"ET_EXEC"


//--------------------- .note.nv.tkinfo           --------------------------
	.section	.note.nv.tkinfo,"",@"SHT_NOTE"
	.sectionflags	@"SHF_NOTE_NV_TKINFO"
	.tkinfo
        /*0018*/ 	.word	0x00000002
        /*0030*/ 	.string	""
        /*0030*/ 	.string	"ptxas"
        /*0030*/ 	.string	"Cuda compilation tools, release 13.0, V13.0.88"
        /*0030*/ 	.string	"Build cuda_13.0.r13.0/compiler.36424714_0"
        /*0030*/ 	.string	"-arch sm_100a -m 64 "



//--------------------- .note.nv.cuinfo           --------------------------
	.section	.note.nv.cuinfo,"",@"SHT_NOTE"
	.sectionflags	@"SHF_NOTE_NV_CUINFO"
        /*0018*/ 	.short	0x0002
        /*001a*/ 	.short	0x0064
        /*001c*/ 	.short	0x0082
	.zero		2


//--------------------- .nv.info                  --------------------------
	.section	.nv.info,"",@"SHT_CUDA_INFO"
	.align	4


	//----- nvinfo : EIATTR_REGCOUNT
	.align		4
        /*0000*/ 	.byte	0x04, 0x2f
        /*0002*/ 	.short	(.L_19 - .L_18)
	.align		4
.L_18:
        /*0004*/ 	.word	index@(_ZN7cutlass13device_kernelINS_4conv6kernel13ConvUniversalINS1_16ConvProblemShapeILNS1_8OperatorE2ELi3EEENS1_10collective14CollectiveConvINS1_47MainloopSm100TmaUmmaWarpSpecializedImplicitGemmILS5_2ELi6ELi3ELi1ELi2EN4cute5tupleIJNSA_1CILi1EEESD_SD_EEEEENSB_IJNSC_ILi128EEENSB_IJSG_EEENSB_IJNSC_ILi64EEEEEEEEENS_6half_tESL_NSA_8TiledMMAINSA_8MMA_AtomIJNSA_20SM100_MMA_F16BF16_SSISL_SL_fLi128ELi128ELNSA_4UMMA5MajorE1ELSQ_1ELNSP_7ScaleInE0ELSR_0EEEEEENSA_6LayoutISE_NSB_IJNSC_ILi0EEESV_SV_EEEEENSB_IJNSA_10UnderscoreESY_SY_EEEEENS7_6detail27Sm100ImplicitGemmTileTraitsINSA_13SM90_TMA_LOADENSA_14ComposedLayoutINSA_7SwizzleILi3ELi4ELi3EEENSA_18smem_ptr_flag_bitsILi16EEENSU_INSB_IJSI_NSC_ILi8EEEEEENSB_IJSD_SI_EEEEEEEvEENS12_INSA_20SM90_TMA_LOAD_IM2COLES1D_vEEEENS_8epilogue10collective18CollectiveEpilogueINS1I_23Sm100TmaWarpSpecializedILi4ELi2ELi32ELb1ELb0EEEJSK_NSB_IJNSU_ISG_SD_EENSU_INSC_ILi32EEESD_EEEEESL_NSB_IJlNSB_IJSD_lllEEESV_EEESL_S1S_NS1I_6fusion15FusionCallbacksIS1M_NS1T_17LinearCombinationISL_fSL_fLNS_15FloatRoundStyleE2EEESK_S1Q_JEEENSA_5SM1004TMEM4LOAD26SM100_TMEM_LOAD_32dp32b32xES13_NS14_INS15_ILi2ELi4ELi3EEES18_NSU_INSB_IJS19_S1O_EEENSB_IJS1O_SD_EEEEEEENSA_39AutoVectorizingCopyWithAssumedAlignmentILi128EEENSA_14SM90_TMA_STOREES27_S29_S29_EEEvvEEEEvNT_6ParamsE)
        /*0008*/ 	.word	0x0000007a


	//----- nvinfo : EIATTR_FRAME_SIZE
	.align		4
.L_19:
        /*000c*/ 	.byte	0x04, 0x11
        /*000e*/ 	.short	(.L_21 - .L_20)
	.align		4
.L_20:
        /*0010*/ 	.word	index@($__internal_2_$__cuda_sm10x_tcgen05_guardrail_trap_unallocated_columns_being_dealloced)
        /*0014*/ 	.word	0x00000008


	//----- nvinfo : EIATTR_FRAME_SIZE
	.align		4
.L_21:
        /*0018*/ 	.byte	0x04, 0x11
        /*001a*/ 	.short	(.L_23 - .L_22)
	.align		4
.L_22:
        /*001c*/ 	.word	index@($__internal_1_$__cuda_sm10x_tcgen05_guardrail_trap_phase_invalid_during_alloc)
        /*0020*/ 	.word	0x00000008


	//----- nvinfo : EIATTR_FRAME_SIZE
	.align		4
.L_23:
        /*0024*/ 	.byte	0x04, 0x11
        /*0026*/ 	.short	(.L_25 - .L_24)
	.align		4
.L_24:
        /*0028*/ 	.word	index@($__internal_0_$__cuda_sm10x_tcgen05_guardrail_trap_col_being_dealloced_not_returned_by_alloc)
        /*002c*/ 	.word	0x00000008


	//----- nvinfo : EIATTR_FRAME_SIZE
	.align		4
.L_25:
        /*0030*/ 	.byte	0x04, 0x11
        /*0032*/ 	.short	(.L_27 - .L_26)
	.align		4
.L_26:
        /*0034*/ 	.word	index@(_ZN7cutlass13device_kernelINS_4conv6kernel13ConvUniversalINS1_16ConvProblemShapeILNS1_8OperatorE2ELi3EEENS1_10collective14CollectiveConvINS1_47MainloopSm100TmaUmmaWarpSpecializedImplicitGemmILS5_2ELi6ELi3ELi1ELi2EN4cute5tupleIJNSA_1CILi1EEESD_SD_EEEEENSB_IJNSC_ILi128EEENSB_IJSG_EEENSB_IJNSC_ILi64EEEEEEEEENS_6half_tESL_NSA_8TiledMMAINSA_8MMA_AtomIJNSA_20SM100_MMA_F16BF16_SSISL_SL_fLi128ELi128ELNSA_4UMMA5MajorE1ELSQ_1ELNSP_7ScaleInE0ELSR_0EEEEEENSA_6LayoutISE_NSB_IJNSC_ILi0EEESV_SV_EEEEENSB_IJNSA_10UnderscoreESY_SY_EEEEENS7_6detail27Sm100ImplicitGemmTileTraitsINSA_13SM90_TMA_LOADENSA_14ComposedLayoutINSA_7SwizzleILi3ELi4ELi3EEENSA_18smem_ptr_flag_bitsILi16EEENSU_INSB_IJSI_NSC_ILi8EEEEEENSB_IJSD_SI_EEEEEEEvEENS12_INSA_20SM90_TMA_LOAD_IM2COLES1D_vEEEENS_8epilogue10collective18CollectiveEpilogueINS1I_23Sm100TmaWarpSpecializedILi4ELi2ELi32ELb1ELb0EEEJSK_NSB_IJNSU_ISG_SD_EENSU_INSC_ILi32EEESD_EEEEESL_NSB_IJlNSB_IJSD_lllEEESV_EEESL_S1S_NS1I_6fusion15FusionCallbacksIS1M_NS1T_17LinearCombinationISL_fSL_fLNS_15FloatRoundStyleE2EEESK_S1Q_JEEENSA_5SM1004TMEM4LOAD26SM100_TMEM_LOAD_32dp32b32xES13_NS14_INS15_ILi2ELi4ELi3EEES18_NSU_INSB_IJS19_S1O_EEENSB_IJS1O_SD_EEEEEEENSA_39AutoVectorizingCopyWithAssumedAlignmentILi128EEENSA_14SM90_TMA_STOREES27_S29_S29_EEEvvEEEEvNT_6ParamsE)
        /*0038*/ 	.word	0x00000008


	//----- nvinfo : EIATTR_MIN_STACK_SIZE
	.align		4
.L_27:
        /*003c*/ 	.byte	0x04, 0x12
        /*003e*/ 	.short	(.L_29 - .L_28)
	.align		4
.L_28:
        /*0040*/ 	.word	index@(_ZN7cutlass13device_kernelINS_4conv6kernel13ConvUniversalINS1_16ConvProblemShapeILNS1_8OperatorE2ELi3EEENS1_10collective14CollectiveConvINS1_47MainloopSm100TmaUmmaWarpSpecializedImplicitGemmILS5_2ELi6ELi3ELi1ELi2EN4cute5tupleIJNSA_1CILi1EEESD_SD_EEEEENSB_IJNSC_ILi128EEENSB_IJSG_EEENSB_IJNSC_ILi64EEEEEEEEENS_6half_tESL_NSA_8TiledMMAINSA_8MMA_AtomIJNSA_20SM100_MMA_F16BF16_SSISL_SL_fLi128ELi128ELNSA_4UMMA5MajorE1ELSQ_1ELNSP_7ScaleInE0ELSR_0EEEEEENSA_6LayoutISE_NSB_IJNSC_ILi0EEESV_SV_EEEEENSB_IJNSA_10UnderscoreESY_SY_EEEEENS7_6detail27Sm100ImplicitGemmTileTraitsINSA_13SM90_TMA_LOADENSA_14ComposedLayoutINSA_7SwizzleILi3ELi4ELi3EEENSA_18smem_ptr_flag_bitsILi16EEENSU_INSB_IJSI_NSC_ILi8EEEEEENSB_IJSD_SI_EEEEEEEvEENS12_INSA_20SM90_TMA_LOAD_IM2COLES1D_vEEEENS_8epilogue10collective18CollectiveEpilogueINS1I_23Sm100TmaWarpSpecializedILi4ELi2ELi32ELb1ELb0EEEJSK_NSB_IJNSU_ISG_SD_EENSU_INSC_ILi32EEESD_EEEEESL_NSB_IJlNSB_IJSD_lllEEESV_EEESL_S1S_NS1I_6fusion15FusionCallbacksIS1M_NS1T_17LinearCombinationISL_fSL_fLNS_15FloatRoundStyleE2EEESK_S1Q_JEEENSA_5SM1004TMEM4LOAD26SM100_TMEM_LOAD_32dp32b32xES13_NS14_INS15_ILi2ELi4ELi3EEES18_NSU_INSB_IJS19_S1O_EEENSB_IJS1O_SD_EEEEEEENSA_39AutoVectorizingCopyWithAssumedAlignmentILi128EEENSA_14SM90_TMA_STOREES27_S29_S29_EEEvvEEEEvNT_6ParamsE)
        /*0044*/ 	.word	0x00000008
.L_29:


//--------------------- .nv.compat                --------------------------
	.section	.nv.compat,"",@"SHT_CUDA_COMPAT_INFO"
	.align	4
        /*0000*/ 	.byte	0x02, 0x09, 0x01, 0x00, 0x02, 0x02, 0x02, 0x00, 0x02, 0x05, 0x05, 0x00, 0x03, 0x07, 0x01, 0x01
        /*0010*/ 	.byte	0x02, 0x03, 0x01, 0x00, 0x02, 0x06, 0x01, 0x00, 0x04, 0x0b, 0x08, 0x00, 0x09, 0x00, 0x00, 0x00
        /*0020*/ 	.byte	0x00, 0x00, 0x00, 0x00


//--------------------- .nv.info._ZN7cutlass13device_kernelINS_4conv6kernel13ConvUniversalINS1_16ConvProblemShapeILNS1_8OperatorE2ELi3EEENS1_10collective14CollectiveConvINS1_47MainloopSm100TmaUmmaWarpSpecializedImplicitGemmILS5_2ELi6ELi3ELi1ELi2EN4cute5tupleIJNSA_1CILi1EEESD_SD_EEEEENSB_IJNSC_ILi128EEENSB_IJSG_EEENSB_IJNSC_ILi64EEEEEEEEENS_6half_tESL_NSA_8TiledMMAINSA_8MMA_AtomIJNSA_20SM100_MMA_F16BF16_SSISL_SL_fLi128ELi128ELNSA_4UMMA5MajorE1ELSQ_1ELNSP_7ScaleInE0ELSR_0EEEEEENSA_6LayoutISE_NSB_IJNSC_ILi0EEESV_SV_EEEEENSB_IJNSA_10UnderscoreESY_SY_EEEEENS7_6detail27Sm100ImplicitGemmTileTraitsINSA_13SM90_TMA_LOADENSA_14ComposedLayoutINSA_7SwizzleILi3ELi4ELi3EEENSA_18smem_ptr_flag_bitsILi16EEENSU_INSB_IJSI_NSC_ILi8EEEEEENSB_IJSD_SI_EEEEEEEvEENS12_INSA_20SM90_TMA_LOAD_IM2COLES1D_vEEEENS_8epilogue10collective18CollectiveEpilogueINS1I_23Sm100TmaWarpSpecializedILi4ELi2ELi32ELb1ELb0EEEJSK_NSB_IJNSU_ISG_SD_EENSU_INSC_ILi32EEESD_EEEEESL_NSB_IJlNSB_IJSD_lllEEESV_EEESL_S1S_NS1I_6fusion15FusionCallbacksIS1M_NS1T_17LinearCombinationISL_fSL_fLNS_15FloatRoundStyleE2EEESK_S1Q_JEEENSA_5SM1004TMEM4LOAD26SM100_TMEM_LOAD_32dp32b32xES13_NS14_INS15_ILi2ELi4ELi3EEES18_NSU_INSB_IJS19_S1O_EEENSB_IJS1O_SD_EEEEEEENSA_39AutoVectorizingCopyWithAssumedAlignmentILi128EEENSA_14SM90_TMA_STOREES27_S29_S29_EEEvvEEEEvNT_6ParamsE --------------------------
	.section	.nv.info._ZN7cutlass13device_kernelINS_4conv6kernel13ConvUniversalINS1_16ConvProblemShapeILNS1_8OperatorE2ELi3EEENS1_10collective14CollectiveConvINS1_47MainloopSm100TmaUmmaWarpSpecializedImplicitGemmILS5_2ELi6ELi3ELi1ELi2EN4cute5tupleIJNSA_1CILi1EEESD_SD_EEEEENSB_IJNSC_ILi128EEENSB_IJSG_EEENSB_IJNSC_ILi64EEEEEEEEENS_6half_tESL_NSA_8TiledMMAINSA_8MMA_AtomIJNSA_20SM100_MMA_F16BF16_SSISL_SL_fLi128ELi128ELNSA_4UMMA5MajorE1ELSQ_1ELNSP_7ScaleInE0ELSR_0EEEEEENSA_6LayoutISE_NSB_IJNSC_ILi0EEESV_SV_EEEEENSB_IJNSA_10UnderscoreESY_SY_EEEEENS7_6detail27Sm100ImplicitGemmTileTraitsINSA_13SM90_TMA_LOADENSA_14ComposedLayoutINSA_7SwizzleILi3ELi4ELi3EEENSA_18smem_ptr_flag_bitsILi16EEENSU_INSB_IJSI_NSC_ILi8EEEEEENSB_IJSD_SI_EEEEEEEvEENS12_INSA_20SM90_TMA_LOAD_IM2COLES1D_vEEEENS_8epilogue10collective18CollectiveEpilogueINS1I_23Sm100TmaWarpSpecializedILi4ELi2ELi32ELb1ELb0EEEJSK_NSB_IJNSU_ISG_SD_EENSU_INSC_ILi32EEESD_EEEEESL_NSB_IJlNSB_IJSD_lllEEESV_EEESL_S1S_NS1I_6fusion15FusionCallbacksIS1M_NS1T_17LinearCombinationISL_fSL_fLNS_15FloatRoundStyleE2EEESK_S1Q_JEEENSA_5SM1004TMEM4LOAD26SM100_TMEM_LOAD_32dp32b32xES13_NS14_INS15_ILi2ELi4ELi3EEES18_NSU_INSB_IJS19_S1O_EEENSB_IJS1O_SD_EEEEEEENSA_39AutoVectorizingCopyWithAssumedAlignmentILi128EEENSA_14SM90_TMA_STOREES27_S29_S29_EEEvvEEEEvNT_6ParamsE,"",@"SHT_CUDA_INFO"
	.sectionflags	@""
	.align	4


	//----- nvinfo : EIATTR_CUDA_API_VERSION
	.align		4
        /*0000*/ 	.byte	0x04, 0x37
        /*0002*/ 	.short	(.L_31 - .L_30)
.L_30:
        /*0004*/ 	.word	0x00000082


	//----- nvinfo : EIATTR_KPARAM_INFO
	.align		4
.L_31:
        /*0008*/ 	.byte	0x04, 0x17
        /*000a*/ 	.short	(.L_33 - .L_32)
.L_32:
        /*000c*/ 	.word	0x00000000
        /*0010*/ 	.short	0x0000
        /*0012*/ 	.short	0x0000
        /*0014*/ 	.byte	0x00, 0xf0, 0x01, 0x24


	//----- nvinfo : EIATTR_AT_ENTRY_FRAGMENTS
	.align		4
.L_33:
        /*0018*/ 	.byte	0x04, 0x4f
        /*001a*/ 	.short	(.L_35 - .L_34)


	//   ....[0]....
.L_34:
        /*001c*/ 	.word	0x00000006


	//----- nvinfo : EIATTR_RESERVED_SMEM_USED
	.align		4
.L_35:
        /*0020*/ 	.byte	0x01, 0x41
	.zero		2


	//----- nvinfo : EIATTR_SPARSE_MMA_MASK
	.align		4
        /*0024*/ 	.byte	0x03, 0x50
        /*0026*/ 	.short	0x0000


	//----- nvinfo : EIATTR_TCGEN05_1CTA_USED
	.align		4
        /*0028*/ 	.byte	0x01, 0x51
	.zero		2


	//----- nvinfo : EIATTR_MAXREG_COUNT
	.align		4
        /*002c*/ 	.byte	0x03, 0x1b
        /*002e*/ 	.short	0x00ff


	//----- nvinfo : EIATTR_NUM_BARRIERS
	.align		4
        /*0030*/ 	.byte	0x02, 0x4c
        /*0032*/ 	.byte	0x07
	.zero		1


	//----- nvinfo : EIATTR_EXTERNS
	.align		4
        /*0034*/ 	.byte	0x04, 0x0f
        /*0036*/ 	.short	(.L_37 - .L_36)


	//   ....[0]....
	.align		4
.L_36:
        /*0038*/ 	.word	index@(__assertfail)


	//----- nvinfo : EIATTR_MERCURY_ISA_VERSION
	.align		4
.L_37:
        /*003c*/ 	.byte	0x03, 0x5f
        /*003e*/ 	.short	0x0101


	//----- nvinfo : EIATTR_INT_WARP_WIDE_INSTR_OFFSETS
	.align		4
        /*0040*/ 	.byte	0x04, 0x31
        /*0042*/ 	.short	(.L_39 - .L_38)


	//   ....[0]....
.L_38:
        /*0044*/ 	.word	0x00004320


	//   ....[1]....
        /*0048*/ 	.word	0x00004340


	//   ....[2]....
        /*004c*/ 	.word	0x00004370


	//   ....[3]....
        /*0050*/ 	.word	0x000055f0


	//   ....[4]....
        /*0054*/ 	.word	0x00005650


	//   ....[5]....
        /*0058*/ 	.word	0x00005750


	//   ....[6]....
        /*005c*/ 	.word	0x000057d0


	//   ....[7]....
        /*0060*/ 	.word	0x000058b0


	//   ....[8]....
        /*0064*/ 	.word	0x00005940


	//   ....[9]....
        /*0068*/ 	.word	0x00005a30


	//   ....[10]....
        /*006c*/ 	.word	0x00005ae0


	//----- nvinfo : EIATTR_COOP_GROUP_MASK_REGIDS
	.align		4
.L_39:
        /*0070*/ 	.byte	0x04, 0x29
        /*0072*/ 	.short	(.L_41 - .L_40)


	//   ....[0]....
.L_40:
        /*0074*/ 	.word	0xffffffff


	//   ....[1]....
        /*0078*/ 	.word	0xffffffff


	//   ....[2]....
        /*007c*/ 	.word	0xffffffff


	//   ....[3]....
        /*0080*/ 	.word	0xffffffff


	//   ....[4]....
        /*0084*/ 	.word	0xffffffff


	//   ....[5]....
        /*0088*/ 	.word	0xffffffff


	//   ....[6]....
        /*008c*/ 	.word	0xffffffff


	//   ....[7]....
        /*0090*/ 	.word	0xffffffff


	//   ....[8]....
        /*0094*/ 	.word	0xffffffff


	//   ....[9]....
        /*0098*/ 	.word	0xffffffff


	//   ....[10]....
        /*009c*/ 	.word	0xffffffff


	//   ....[11]....
        /*00a0*/ 	.word	0xffffffff


	//----- nvinfo : EIATTR_COOP_GROUP_INSTR_OFFSETS
	.align		4
.L_41:
        /*00a4*/ 	.byte	0x04, 0x28
        /*00a6*/ 	.short	(.L_43 - .L_42)


	//   ....[0]....
.L_42:
        /*00a8*/ 	.word	0x00000090


	//   ....[1]....
        /*00ac*/ 	.word	0x00000500


	//   ....[2]....
        /*00b0*/ 	.word	0x000006b0


	//   ....[3]....
        /*00b4*/ 	.word	0x00000850


	//   ....[4]....
        /*00b8*/ 	.word	0x00000950


	//   ....[5]....
        /*00bc*/ 	.word	0x00000aa0


	//   ....[6]....
        /*00c0*/ 	.word	0x000028e0


	//   ....[7]....
        /*00c4*/ 	.word	0x00003670


	//   ....[8]....
        /*00c8*/ 	.word	0x00003880


	//   ....[9]....
        /*00cc*/ 	.word	0x000038b0


	//   ....[10]....
        /*00d0*/ 	.word	0x00004200


	//   ....[11]....
        /*00d4*/ 	.word	0x00004440


	//----- nvinfo : EIATTR_VRC_CTA_INIT_COUNT
	.align		4
.L_43:
        /*00d8*/ 	.byte	0x02, 0x4a
        /*00da*/ 	.byte	0x80
	.zero		1


	//----- nvinfo : EIATTR_SYSCALL_OFFSETS
	.align		4
        /*00dc*/ 	.byte	0x04, 0x46
        /*00de*/ 	.short	(.L_45 - .L_44)


	//   ....[0]....
.L_44:
        /*00e0*/ 	.word	0x00006d30


	//   ....[1]....
        /*00e4*/ 	.word	0x00006e20


	//   ....[2]....
        /*00e8*/ 	.word	0x000075f0


	//   ....[3]....
        /*00ec*/ 	.word	0x00008270


	//   ....[4]....
        /*00f0*/ 	.word	0x00008eb0


	//   ....[5]....
        /*00f4*/ 	.word	0x00009ae0


	//----- nvinfo : EIATTR_MBARRIER_INSTR_OFFSETS
	.align		4
.L_45:
        /*00f8*/ 	.byte	0x04, 0x39
        /*00fa*/ 	.short	(.L_47 - .L_46)


	//   ....[0]....
.L_46:
        /*00fc*/ 	.word	0x000005e0
        /*0100*/ 	.word	0x000000ff
        /*0104*/ 	.word	0x00000000
        /*0108*/ 	.short	0x0100
        /*010a*/ 	.byte	0x04
	.zero		1


	//   ....[1]....
        /*010c*/ 	.word	0x000005f0
        /*0110*/ 	.word	0x000000ff
        /*0114*/ 	.word	0x00000030
        /*0118*/ 	.short	0x0100
        /*011a*/ 	.byte	0x04
	.zero		1


	//   ....[2]....
        /*011c*/ 	.word	0x00000600
        /*0120*/ 	.word	0x000000ff
        /*0124*/ 	.word	0x00000008
        /*0128*/ 	.short	0x0100
        /*012a*/ 	.byte	0x04
	.zero		1


	//   ....[3]....
        /*012c*/ 	.word	0x00000610
        /*0130*/ 	.word	0x000000ff
        /*0134*/ 	.word	0x00000038
        /*0138*/ 	.short	0x0100
        /*013a*/ 	.byte	0x04
	.zero		1


	//   ....[4]....
        /*013c*/ 	.word	0x00000620
        /*0140*/ 	.word	0x000000ff
        /*0144*/ 	.word	0x00000010
        /*0148*/ 	.short	0x0100
        /*014a*/ 	.byte	0x04
	.zero		1


	//   ....[5]....
        /*014c*/ 	.word	0x00000630
        /*0150*/ 	.word	0x000000ff
        /*0154*/ 	.word	0x00000040
        /*0158*/ 	.short	0x0100
        /*015a*/ 	.byte	0x04
	.zero		1


	//   ....[6]....
        /*015c*/ 	.word	0x00000640
        /*0160*/ 	.word	0x000000ff
        /*0164*/ 	.word	0x00000018
        /*0168*/ 	.short	0x0100
        /*016a*/ 	.byte	0x04
	.zero		1


	//   ....[7]....
        /*016c*/ 	.word	0x00000650
        /*0170*/ 	.word	0x000000ff
        /*0174*/ 	.word	0x00000048
        /*0178*/ 	.short	0x0100
        /*017a*/ 	.byte	0x04
	.zero		1


	//   ....[8]....
        /*017c*/ 	.word	0x00000660
        /*0180*/ 	.word	0x000000ff
        /*0184*/ 	.word	0x00000020
        /*0188*/ 	.short	0x0100
        /*018a*/ 	.byte	0x04
	.zero		1


	//   ....[9]....
        /*018c*/ 	.word	0x00000670
        /*0190*/ 	.word	0x000000ff
        /*0194*/ 	.word	0x00000050
        /*0198*/ 	.short	0x0100
        /*019a*/ 	.byte	0x04
	.zero		1


	//   ....[10]....
        /*019c*/ 	.word	0x00000680
        /*01a0*/ 	.word	0x000000ff
        /*01a4*/ 	.word	0x00000028
        /*01a8*/ 	.short	0x0100
        /*01aa*/ 	.byte	0x04
	.zero		1


	//   ....[11]....
        /*01ac*/ 	.word	0x00000690
        /*01b0*/ 	.word	0x000000ff
        /*01b4*/ 	.word	0x00000058
        /*01b8*/ 	.short	0x0100
        /*01ba*/ 	.byte	0x04
	.zero		1


	//   ....[12]....
        /*01bc*/ 	.word	0x000007c0
        /*01c0*/ 	.word	0x000000ff
        /*01c4*/ 	.word	0x00000060
        /*01c8*/ 	.short	0x0100
        /*01ca*/ 	.byte	0x04
	.zero		1


	//   ....[13]....
        /*01cc*/ 	.word	0x000007d0
        /*01d0*/ 	.word	0x000000ff
        /*01d4*/ 	.word	0x00000080
        /*01d8*/ 	.short	0x0100
        /*01da*/ 	.byte	0x04
	.zero		1


	//   ....[14]....
        /*01dc*/ 	.word	0x000007e0
        /*01e0*/ 	.word	0x000000ff
        /*01e4*/ 	.word	0x00000068
        /*01e8*/ 	.short	0x0100
        /*01ea*/ 	.byte	0x04
	.zero		1


	//   ....[15]....
        /*01ec*/ 	.word	0x000007f0
        /*01f0*/ 	.word	0x000000ff
        /*01f4*/ 	.word	0x00000088
        /*01f8*/ 	.short	0x0100
        /*01fa*/ 	.byte	0x04
	.zero		1


	//   ....[16]....
        /*01fc*/ 	.word	0x00000800
        /*0200*/ 	.word	0x000000ff
        /*0204*/ 	.word	0x00000070
        /*0208*/ 	.short	0x0100
        /*020a*/ 	.byte	0x04
	.zero		1


	//   ....[17]....
        /*020c*/ 	.word	0x00000810
        /*0210*/ 	.word	0x000000ff
        /*0214*/ 	.word	0x00000090
        /*0218*/ 	.short	0x0100
        /*021a*/ 	.byte	0x04
	.zero		1


	//   ....[18]....
        /*021c*/ 	.word	0x00000820
        /*0220*/ 	.word	0x000000ff
        /*0224*/ 	.word	0x00000078
        /*0228*/ 	.short	0x0100
        /*022a*/ 	.byte	0x04
	.zero		1


	//   ....[19]....
        /*022c*/ 	.word	0x00000830
        /*0230*/ 	.word	0x000000ff
        /*0234*/ 	.word	0x00000098
        /*0238*/ 	.short	0x0100
        /*023a*/ 	.byte	0x04
	.zero		1


	//   ....[20]....
        /*023c*/ 	.word	0x00000920
        /*0240*/ 	.word	0x000000ff
        /*0244*/ 	.word	0x000000a0
        /*0248*/ 	.short	0x0100
        /*024a*/ 	.byte	0x06
	.zero		1


	//   ....[21]....
        /*024c*/ 	.word	0x00000930
        /*0250*/ 	.word	0x000000ff
        /*0254*/ 	.word	0x000000a8
        /*0258*/ 	.short	0x0100
        /*025a*/ 	.byte	0x06
	.zero		1


	//   ....[22]....
        /*025c*/ 	.word	0x00000a70
        /*0260*/ 	.word	0x000000ff
        /*0264*/ 	.word	0x000000b0
        /*0268*/ 	.short	0x0100
        /*026a*/ 	.byte	0x06
	.zero		1


	//   ....[23]....
        /*026c*/ 	.word	0x00000a80
        /*0270*/ 	.word	0x000000ff
        /*0274*/ 	.word	0x000000b8
        /*0278*/ 	.short	0x0100
        /*027a*/ 	.byte	0x06
	.zero		1


	//   ....[24]....
        /*027c*/ 	.word	0x00000bd0
        /*0280*/ 	.word	0x000000ff
        /*0284*/ 	.word	0x000000c0
        /*0288*/ 	.short	0x0100
        /*028a*/ 	.byte	0x04
	.zero		1


	//   ....[25]....
        /*028c*/ 	.word	0x00000be0
        /*0290*/ 	.word	0x000000ff
        /*0294*/ 	.word	0x000000d0
        /*0298*/ 	.short	0x0100
        /*029a*/ 	.byte	0x04
	.zero		1


	//   ....[26]....
        /*029c*/ 	.word	0x00000bf0
        /*02a0*/ 	.word	0x000000ff
        /*02a4*/ 	.word	0x000000c8
        /*02a8*/ 	.short	0x0100
        /*02aa*/ 	.byte	0x04
	.zero		1


	//   ....[27]....
        /*02ac*/ 	.word	0x00000c00
        /*02b0*/ 	.word	0x000000ff
        /*02b4*/ 	.word	0x000000d8
        /*02b8*/ 	.short	0x0100
        /*02ba*/ 	.byte	0x04
	.zero		1


	//   ....[28]....
        /*02bc*/ 	.word	0x00001a00
        /*02c0*/ 	.word	0x000000ff
        /*02c4*/ 	.word	0x00000030
        /*02c8*/ 	.short	0x010a
        /*02ca*/ 	.byte	0x08
	.zero		1


	//   ....[29]....
        /*02cc*/ 	.word	0x00001da0
        /*02d0*/ 	.word	0x000000ff
        /*02d4*/ 	.word	0x00000030
        /*02d8*/ 	.short	0x010a
        /*02da*/ 	.byte	0x2d
	.zero		1


	//   ....[30]....
        /*02dc*/ 	.word	0x00001f10
        /*02e0*/ 	.word	0x000000ff
        /*02e4*/ 	.word	0x00000030
        /*02e8*/ 	.short	0x010a
        /*02ea*/ 	.byte	0x08
	.zero		1


	//   ....[31]....
        /*02ec*/ 	.word	0x00002240
        /*02f0*/ 	.word	0x000000ff
        /*02f4*/ 	.word	0x000000a8
        /*02f8*/ 	.short	0x0101
        /*02fa*/ 	.byte	0x30
	.zero		1


	//   ....[32]....
        /*02fc*/ 	.word	0x00002270
        /*0300*/ 	.word	0x000000ff
        /*0304*/ 	.word	0x00000030
        /*0308*/ 	.short	0x010a
        /*030a*/ 	.byte	0x04
	.zero		1


	//   ....[33]....
        /*030c*/ 	.word	0x00002450
        /*0310*/ 	.word	0x000000ff
        /*0314*/ 	.word	0x00000030
        /*0318*/ 	.short	0x010a
        /*031a*/ 	.byte	0x29
	.zero		1


	//   ....[34]....
        /*031c*/ 	.word	0x000025c0
        /*0320*/ 	.word	0x000000ff
        /*0324*/ 	.word	0x00000030
        /*0328*/ 	.short	0x010a
        /*032a*/ 	.byte	0x08
	.zero		1


	//   ....[35]....
        /*032c*/ 	.word	0x000028f0
        /*0330*/ 	.word	0x000000ff
        /*0334*/ 	.word	0x000000b0
        /*0338*/ 	.short	0x010a
        /*033a*/ 	.byte	0x30
	.zero		1


	//   ....[36]....
        /*033c*/ 	.word	0x000029b0
        /*0340*/ 	.word	0x000000ff
        /*0344*/ 	.word	0x00000000
        /*0348*/ 	.short	0x0101
        /*034a*/ 	.byte	0x04
	.zero		1


	//   ....[37]....
        /*034c*/ 	.word	0x00002fa0
        /*0350*/ 	.word	0x000000ff
        /*0354*/ 	.word	0x00000000
        /*0358*/ 	.short	0x010a
        /*035a*/ 	.byte	0x04
	.zero		1


	//   ....[38]....
        /*035c*/ 	.word	0x00003040
        /*0360*/ 	.word	0x000000ff
        /*0364*/ 	.word	0x00000000
        /*0368*/ 	.short	0x010a
        /*036a*/ 	.byte	0x05
	.zero		1


	//   ....[39]....
        /*036c*/ 	.word	0x000030e0
        /*0370*/ 	.word	0x000000ff
        /*0374*/ 	.word	0x00000000
        /*0378*/ 	.short	0x010a
        /*037a*/ 	.byte	0x05
	.zero		1


	//   ....[40]....
        /*037c*/ 	.word	0x00003180
        /*0380*/ 	.word	0x000000ff
        /*0384*/ 	.word	0x00000000
        /*0388*/ 	.short	0x010a
        /*038a*/ 	.byte	0x05
	.zero		1


	//   ....[41]....
        /*038c*/ 	.word	0x00003220
        /*0390*/ 	.word	0x000000ff
        /*0394*/ 	.word	0x00000000
        /*0398*/ 	.short	0x010a
        /*039a*/ 	.byte	0x05
	.zero		1


	//   ....[42]....
        /*039c*/ 	.word	0x000032d0
        /*03a0*/ 	.word	0x00000000
        /*03a4*/ 	.word	0x00000000
        /*03a8*/ 	.short	0x010a
        /*03aa*/ 	.byte	0xff
	.zero		1


	//   ....[43]....
        /*03ac*/ 	.word	0x00003420
        /*03b0*/ 	.word	0x000000ff
        /*03b4*/ 	.word	0x000000b8
        /*03b8*/ 	.short	0x010a
        /*03ba*/ 	.byte	0x04
	.zero		1


	//   ....[44]....
        /*03bc*/ 	.word	0x000034c0
        /*03c0*/ 	.word	0x000000ff
        /*03c4*/ 	.word	0x000000b0
        /*03c8*/ 	.short	0x010a
        /*03ca*/ 	.byte	0x04
	.zero		1


	//   ....[45]....
        /*03cc*/ 	.word	0x00003560
        /*03d0*/ 	.word	0x000000ff
        /*03d4*/ 	.word	0x00000000
        /*03d8*/ 	.short	0x0101
        /*03da*/ 	.byte	0x05
	.zero		1


	//   ....[46]....
        /*03dc*/ 	.word	0x000035a0
        /*03e0*/ 	.word	0x000000ff
        /*03e4*/ 	.word	0x000000b8
        /*03e8*/ 	.short	0x0106
        /*03ea*/ 	.byte	0x04
	.zero		1


	//   ....[47]....
        /*03ec*/ 	.word	0x000035e0
        /*03f0*/ 	.word	0x00000000
        /*03f4*/ 	.word	0x000000b8
        /*03f8*/ 	.short	0x010a
        /*03fa*/ 	.byte	0xff
	.zero		1


	//   ....[48]....
        /*03fc*/ 	.word	0x00003b40
        /*0400*/ 	.word	0x000000ff
        /*0404*/ 	.word	0x000000b0
        /*0408*/ 	.short	0x010a
        /*040a*/ 	.byte	0x15
	.zero		1


	//   ....[49]....
        /*040c*/ 	.word	0x00003bf0
        /*0410*/ 	.word	0x000000ff
        /*0414*/ 	.word	0x00000000
        /*0418*/ 	.short	0x0101
        /*041a*/ 	.byte	0x23
	.zero		1


	//   ....[50]....
        /*041c*/ 	.word	0x00003c00
        /*0420*/ 	.word	0x000000ff
        /*0424*/ 	.word	0x000000d0
        /*0428*/ 	.short	0x010a
        /*042a*/ 	.byte	0x19
	.zero		1


	//   ....[51]....
        /*042c*/ 	.word	0x00003c90
        /*0430*/ 	.word	0x000000ff
        /*0434*/ 	.word	0x00000000
        /*0438*/ 	.short	0x010a
        /*043a*/ 	.byte	0x04
	.zero		1


	//   ....[52]....
        /*043c*/ 	.word	0x00003d30
        /*0440*/ 	.word	0x000000ff
        /*0444*/ 	.word	0x00000000
        /*0448*/ 	.short	0x010a
        /*044a*/ 	.byte	0x11
	.zero		1


	//   ....[53]....
        /*044c*/ 	.word	0x00003e80
        /*0450*/ 	.word	0x000000ff
        /*0454*/ 	.word	0x00000000
        /*0458*/ 	.short	0x010a
        /*045a*/ 	.byte	0x04
	.zero		1


	//   ....[54]....
        /*045c*/ 	.word	0x00004150
        /*0460*/ 	.word	0x000000ff
        /*0464*/ 	.word	0x00000000
        /*0468*/ 	.short	0x010a
        /*046a*/ 	.byte	0x04
	.zero		1


	//   ....[55]....
        /*046c*/ 	.word	0x000041e0
        /*0470*/ 	.word	0x000000ff
        /*0474*/ 	.word	0x00000000
        /*0478*/ 	.short	0x010a
        /*047a*/ 	.byte	0x04
	.zero		1


	//   ....[56]....
        /*047c*/ 	.word	0x000049d0
        /*0480*/ 	.word	0x000000ff
        /*0484*/ 	.word	0x000000b0
        /*0488*/ 	.short	0x010a
        /*048a*/ 	.byte	0x14
	.zero		1


	//   ....[57]....
        /*048c*/ 	.word	0x00004a70
        /*0490*/ 	.word	0x000000ff
        /*0494*/ 	.word	0x00000000
        /*0498*/ 	.short	0x0101
        /*049a*/ 	.byte	0x30
	.zero		1


	//   ....[58]....
        /*049c*/ 	.word	0x00004fa0
        /*04a0*/ 	.word	0x000000ff
        /*04a4*/ 	.word	0x000000a8
        /*04a8*/ 	.short	0x010a
        /*04aa*/ 	.byte	0x14
	.zero		1


	//   ....[59]....
        /*04ac*/ 	.word	0x00005590
        /*04b0*/ 	.word	0x000000ff
        /*04b4*/ 	.word	0x00000080
        /*04b8*/ 	.short	0x010a
        /*04ba*/ 	.byte	0x14
	.zero		1


	//   ....[60]....
        /*04bc*/ 	.word	0x00005700
        /*04c0*/ 	.word	0x000000ff
        /*04c4*/ 	.word	0x00000060
        /*04c8*/ 	.short	0x010b
        /*04ca*/ 	.byte	0x14
	.zero		1


	//   ....[61]....
        /*04cc*/ 	.word	0x00005710
        /*04d0*/ 	.word	0x000000ff
        /*04d4*/ 	.word	0x00000000
        /*04d8*/ 	.short	0x0101
        /*04da*/ 	.byte	0x36
	.zero		1


	//   ....[62]....
        /*04dc*/ 	.word	0x00005720
        /*04e0*/ 	.word	0x000000ff
        /*04e4*/ 	.word	0x00000088
        /*04e8*/ 	.short	0x010a
        /*04ea*/ 	.byte	0x14
	.zero		1


	//   ....[63]....
        /*04ec*/ 	.word	0x00005860
        /*04f0*/ 	.word	0x000000ff
        /*04f4*/ 	.word	0x00000068
        /*04f8*/ 	.short	0x010b
        /*04fa*/ 	.byte	0x14
	.zero		1


	//   ....[64]....
        /*04fc*/ 	.word	0x00005870
        /*0500*/ 	.word	0x000000ff
        /*0504*/ 	.word	0x00000000
        /*0508*/ 	.short	0x0101
        /*050a*/ 	.byte	0x35
	.zero		1


	//   ....[65]....
        /*050c*/ 	.word	0x00005880
        /*0510*/ 	.word	0x000000ff
        /*0514*/ 	.word	0x00000090
        /*0518*/ 	.short	0x010a
        /*051a*/ 	.byte	0x14
	.zero		1


	//   ....[66]....
        /*051c*/ 	.word	0x000059e0
        /*0520*/ 	.word	0x000000ff
        /*0524*/ 	.word	0x00000070
        /*0528*/ 	.short	0x010b
        /*052a*/ 	.byte	0x14
	.zero		1


	//   ....[67]....
        /*052c*/ 	.word	0x000059f0
        /*0530*/ 	.word	0x000000ff
        /*0534*/ 	.word	0x00000000
        /*0538*/ 	.short	0x0101
        /*053a*/ 	.byte	0x34
	.zero		1


	//   ....[68]....
        /*053c*/ 	.word	0x00005a00
        /*0540*/ 	.word	0x000000ff
        /*0544*/ 	.word	0x00000098
        /*0548*/ 	.short	0x010a
        /*054a*/ 	.byte	0x14
	.zero		1


	//   ....[69]....
        /*054c*/ 	.word	0x00005b80
        /*0550*/ 	.word	0x000000ff
        /*0554*/ 	.word	0x00000078
        /*0558*/ 	.short	0x010b
        /*055a*/ 	.byte	0x14
	.zero		1


	//   ....[70]....
        /*055c*/ 	.word	0x00005b90
        /*0560*/ 	.word	0x000000ff
        /*0564*/ 	.word	0x00000000
        /*0568*/ 	.short	0x0101
        /*056a*/ 	.byte	0x33
	.zero		1


	//   ....[71]....
        /*056c*/ 	.word	0x00005bc0
        /*0570*/ 	.word	0x000000ff
        /*0574*/ 	.word	0x00000080
        /*0578*/ 	.short	0x010a
        /*057a*/ 	.byte	0x14
	.zero		1


	//   ....[72]....
        /*057c*/ 	.word	0x00005be0
        /*0580*/ 	.word	0x000000ff
        /*0584*/ 	.word	0x00000088
        /*0588*/ 	.short	0x010a
        /*058a*/ 	.byte	0x14
	.zero		1


	//   ....[73]....
        /*058c*/ 	.word	0x00005c00
        /*0590*/ 	.word	0x000000ff
        /*0594*/ 	.word	0x00000090
        /*0598*/ 	.short	0x010a
        /*059a*/ 	.byte	0x14
	.zero		1


	//   ....[74]....
        /*059c*/ 	.word	0x00005c40
        /*05a0*/ 	.word	0x00000000
        /*05a4*/ 	.word	0x00000098
        /*05a8*/ 	.short	0x010a
        /*05aa*/ 	.byte	0xff
	.zero		1


	//   ....[75]....
        /*05ac*/ 	.word	0x00005fa0
        /*05b0*/ 	.word	0x000000ff
        /*05b4*/ 	.word	0x000000b0
        /*05b8*/ 	.short	0x010a
        /*05ba*/ 	.byte	0x32
	.zero		1


	//   ....[76]....
        /*05bc*/ 	.word	0x00006060
        /*05c0*/ 	.word	0x000000ff
        /*05c4*/ 	.word	0x00000000
        /*05c8*/ 	.short	0x0101
        /*05ca*/ 	.byte	0x04
	.zero		1


	//   ....[77]....
        /*05cc*/ 	.word	0x000072b0
        /*05d0*/ 	.word	0x000000ff
        /*05d4*/ 	.word	0x00000060
        /*05d8*/ 	.short	0x010a
        /*05da*/ 	.byte	0x32
	.zero		1


	//   ....[78]....
        /*05dc*/ 	.word	0x000072f0
        /*05e0*/ 	.word	0x00000064
        /*05e4*/ 	.word	0x000000c0
        /*05e8*/ 	.short	0x010a
        /*05ea*/ 	.byte	0xff
	.zero		1


	//   ....[79]....
        /*05ec*/ 	.word	0x000073e0
        /*05f0*/ 	.word	0x000000ff
        /*05f4*/ 	.word	0x00000060
        /*05f8*/ 	.short	0x010a
        /*05fa*/ 	.byte	0x32
	.zero		1


	//   ....[80]....
        /*05fc*/ 	.word	0x000074d0
        /*0600*/ 	.word	0x00000064
        /*0604*/ 	.word	0x000000c0
        /*0608*/ 	.short	0x010a
        /*060a*/ 	.byte	0xff
	.zero		1


	//   ....[81]....
        /*060c*/ 	.word	0x00007fa0
        /*0610*/ 	.word	0x00000000
        /*0614*/ 	.word	0x00000000
        /*0618*/ 	.short	0x0101
        /*061a*/ 	.byte	0xff
	.zero		1


	//   ....[82]....
        /*061c*/ 	.word	0x00007fb0
        /*0620*/ 	.word	0x00000003
        /*0624*/ 	.word	0x00000060
        /*0628*/ 	.short	0x010a
        /*062a*/ 	.byte	0xff
	.zero		1


	//   ....[83]....
        /*062c*/ 	.word	0x00008090
        /*0630*/ 	.word	0x00000003
        /*0634*/ 	.word	0x00000060
        /*0638*/ 	.short	0x010a
        /*063a*/ 	.byte	0xff
	.zero		1


	//   ....[84]....
        /*063c*/ 	.word	0x00008be0
        /*0640*/ 	.word	0x0000003d
        /*0644*/ 	.word	0x00000000
        /*0648*/ 	.short	0x0101
        /*064a*/ 	.byte	0xff
	.zero		1


	//   ....[85]....
        /*064c*/ 	.word	0x00008c00
        /*0650*/ 	.word	0x0000003e
        /*0654*/ 	.word	0x00000060
        /*0658*/ 	.short	0x010a
        /*065a*/ 	.byte	0xff
	.zero		1


	//   ....[86]....
        /*065c*/ 	.word	0x00008cd0
        /*0660*/ 	.word	0x0000003e
        /*0664*/ 	.word	0x00000060
        /*0668*/ 	.short	0x010a
        /*066a*/ 	.byte	0xff
	.zero		1


	//   ....[87]....
        /*066c*/ 	.word	0x00009810
        /*0670*/ 	.word	0x0000003d
        /*0674*/ 	.word	0x00000000
        /*0678*/ 	.short	0x0101
        /*067a*/ 	.byte	0xff
	.zero		1


	//   ....[88]....
        /*067c*/ 	.word	0x00009830
        /*0680*/ 	.word	0x0000003e
        /*0684*/ 	.word	0x00000060
        /*0688*/ 	.short	0x010a
        /*068a*/ 	.byte	0xff
	.zero		1


	//   ....[89]....
        /*068c*/ 	.word	0x00009900
        /*0690*/ 	.word	0x0000003e
        /*0694*/ 	.word	0x00000060
        /*0698*/ 	.short	0x010a
        /*069a*/ 	.byte	0xff
	.zero		1


	//   ....[90]....
        /*069c*/ 	.word	0x00009d10
        /*06a0*/ 	.word	0x000000ff
        /*06a4*/ 	.word	0x00000000
        /*06a8*/ 	.short	0x0101
        /*06aa*/ 	.byte	0x04
	.zero		1


	//   ....[91]....
        /*06ac*/ 	.word	0x0000a4b0
        /*06b0*/ 	.word	0x00000003
        /*06b4*/ 	.word	0x00000000
        /*06b8*/ 	.short	0x0101
        /*06ba*/ 	.byte	0xff
	.zero		1


	//   ....[92]....
        /*06bc*/ 	.word	0x0000a730
        /*06c0*/ 	.word	0x000000ff
        /*06c4*/ 	.word	0x00000000
        /*06c8*/ 	.short	0x0101
        /*06ca*/ 	.byte	0x04
	.zero		1


	//   ....[93]....
        /*06cc*/ 	.word	0x0000a760
        /*06d0*/ 	.word	0x00000000
        /*06d4*/ 	.word	0x00000030
        /*06d8*/ 	.short	0x010a
        /*06da*/ 	.byte	0xff
	.zero		1


	//   ....[94]....
        /*06dc*/ 	.word	0x0000a7c0
        /*06e0*/ 	.word	0x00000000
        /*06e4*/ 	.word	0x00000030
        /*06e8*/ 	.short	0x010a
        /*06ea*/ 	.byte	0xff
	.zero		1


	//   ....[95]....
        /*06ec*/ 	.word	0x0000a820
        /*06f0*/ 	.word	0x00000000
        /*06f4*/ 	.word	0x000000b0
        /*06f8*/ 	.short	0x010a
        /*06fa*/ 	.byte	0xff
	.zero		1


	//   ....[96]....
        /*06fc*/ 	.word	0x0000a880
        /*0700*/ 	.word	0x00000000
        /*0704*/ 	.word	0x00000000
        /*0708*/ 	.short	0x010a
        /*070a*/ 	.byte	0xff
	.zero		1


	//   ....[97]....
        /*070c*/ 	.word	0x0000a8e0
        /*0710*/ 	.word	0x00000000
        /*0714*/ 	.word	0x00000000
        /*0718*/ 	.short	0x010a
        /*071a*/ 	.byte	0xff
	.zero		1


	//   ....[98]....
        /*071c*/ 	.word	0x0000a940
        /*0720*/ 	.word	0x00000000
        /*0724*/ 	.word	0x00000000
        /*0728*/ 	.short	0x010a
        /*072a*/ 	.byte	0xff
	.zero		1


	//   ....[99]....
        /*072c*/ 	.word	0x0000a9a0
        /*0730*/ 	.word	0x00000000
        /*0734*/ 	.word	0x00000000
        /*0738*/ 	.short	0x010a
        /*073a*/ 	.byte	0xff
	.zero		1


	//   ....[100]....
        /*073c*/ 	.word	0x0000aa00
        /*0740*/ 	.word	0x00000000
        /*0744*/ 	.word	0x00000000
        /*0748*/ 	.short	0x010a
        /*074a*/ 	.byte	0xff
	.zero		1


	//   ....[101]....
        /*074c*/ 	.word	0x0000aa60
        /*0750*/ 	.word	0x00000004
        /*0754*/ 	.word	0x000000b8
        /*0758*/ 	.short	0x010a
        /*075a*/ 	.byte	0xff
	.zero		1


	//   ....[102]....
        /*075c*/ 	.word	0x0000aac0
        /*0760*/ 	.word	0x00000004
        /*0764*/ 	.word	0x000000b0
        /*0768*/ 	.short	0x010a
        /*076a*/ 	.byte	0xff
	.zero		1


	//   ....[103]....
        /*076c*/ 	.word	0x0000ab20
        /*0770*/ 	.word	0x00000000
        /*0774*/ 	.word	0x000000b0
        /*0778*/ 	.short	0x010a
        /*077a*/ 	.byte	0xff
	.zero		1


	//   ....[104]....
        /*077c*/ 	.word	0x0000ab80
        /*0780*/ 	.word	0x00000005
        /*0784*/ 	.word	0x000000d0
        /*0788*/ 	.short	0x010a
        /*078a*/ 	.byte	0xff
	.zero		1


	//   ....[105]....
        /*078c*/ 	.word	0x0000abe0
        /*0790*/ 	.word	0x00000000
        /*0794*/ 	.word	0x00000000
        /*0798*/ 	.short	0x010a
        /*079a*/ 	.byte	0xff
	.zero		1


	//   ....[106]....
        /*079c*/ 	.word	0x0000ac40
        /*07a0*/ 	.word	0x00000000
        /*07a4*/ 	.word	0x00000000
        /*07a8*/ 	.short	0x010a
        /*07aa*/ 	.byte	0xff
	.zero		1


	//   ....[107]....
        /*07ac*/ 	.word	0x0000aca0
        /*07b0*/ 	.word	0x00000000
        /*07b4*/ 	.word	0x00000000
        /*07b8*/ 	.short	0x010a
        /*07ba*/ 	.byte	0xff
	.zero		1


	//   ....[108]....
        /*07bc*/ 	.word	0x0000ad00
        /*07c0*/ 	.word	0x00000000
        /*07c4*/ 	.word	0x000000b0
        /*07c8*/ 	.short	0x010a
        /*07ca*/ 	.byte	0xff
	.zero		1


	//   ....[109]....
        /*07cc*/ 	.word	0x0000ad60
        /*07d0*/ 	.word	0x00000003
        /*07d4*/ 	.word	0x000000a8
        /*07d8*/ 	.short	0x010a
        /*07da*/ 	.byte	0xff
	.zero		1


	//   ....[110]....
        /*07dc*/ 	.word	0x0000adc0
        /*07e0*/ 	.word	0x00000000
        /*07e4*/ 	.word	0x00000080
        /*07e8*/ 	.short	0x010a
        /*07ea*/ 	.byte	0xff
	.zero		1


	//   ....[111]....
        /*07ec*/ 	.word	0x0000ae20
        /*07f0*/ 	.word	0x00000000
        /*07f4*/ 	.word	0x00000088
        /*07f8*/ 	.short	0x010a
        /*07fa*/ 	.byte	0xff
	.zero		1


	//   ....[112]....
        /*07fc*/ 	.word	0x0000ae80
        /*0800*/ 	.word	0x00000000
        /*0804*/ 	.word	0x00000090
        /*0808*/ 	.short	0x010a
        /*080a*/ 	.byte	0xff
	.zero		1


	//   ....[113]....
        /*080c*/ 	.word	0x0000aee0
        /*0810*/ 	.word	0x00000000
        /*0814*/ 	.word	0x00000098
        /*0818*/ 	.short	0x010a
        /*081a*/ 	.byte	0xff
	.zero		1


	//   ....[114]....
        /*081c*/ 	.word	0x0000af40
        /*0820*/ 	.word	0x00000000
        /*0824*/ 	.word	0x00000080
        /*0828*/ 	.short	0x010a
        /*082a*/ 	.byte	0xff
	.zero		1


	//   ....[115]....
        /*082c*/ 	.word	0x0000afa0
        /*0830*/ 	.word	0x00000000
        /*0834*/ 	.word	0x00000088
        /*0838*/ 	.short	0x010a
        /*083a*/ 	.byte	0xff
	.zero		1


	//   ....[116]....
        /*083c*/ 	.word	0x0000b000
        /*0840*/ 	.word	0x00000000
        /*0844*/ 	.word	0x00000090
        /*0848*/ 	.short	0x010a
        /*084a*/ 	.byte	0xff
	.zero		1


	//   ....[117]....
        /*084c*/ 	.word	0x0000b060
        /*0850*/ 	.word	0x00000000
        /*0854*/ 	.word	0x000000b0
        /*0858*/ 	.short	0x010a
        /*085a*/ 	.byte	0xff
	.zero		1


	//   ....[118]....
        /*085c*/ 	.word	0x0000b0c0
        /*0860*/ 	.word	0x00000000
        /*0864*/ 	.word	0x00000060
        /*0868*/ 	.short	0x010a
        /*086a*/ 	.byte	0xff
	.zero		1


	//   ....[119]....
        /*086c*/ 	.word	0x0000b110
        /*0870*/ 	.word	0x00000064
        /*0874*/ 	.word	0x000000c0
        /*0878*/ 	.short	0x010a
        /*087a*/ 	.byte	0xff
	.zero		1


	//   ....[120]....
        /*087c*/ 	.word	0x0000b160
        /*0880*/ 	.word	0x00000003
        /*0884*/ 	.word	0x00000060
        /*0888*/ 	.short	0x010a
        /*088a*/ 	.byte	0xff
	.zero		1


	//   ....[121]....
        /*088c*/ 	.word	0x0000b1b0
        /*0890*/ 	.word	0x0000003e
        /*0894*/ 	.word	0x00000060
        /*0898*/ 	.short	0x010a
        /*089a*/ 	.byte	0xff
	.zero		1


	//   ....[122]....
        /*089c*/ 	.word	0x0000b200
        /*08a0*/ 	.word	0x0000003e
        /*08a4*/ 	.word	0x00000060
        /*08a8*/ 	.short	0x010a
        /*08aa*/ 	.byte	0xff
	.zero		1


	//----- nvinfo : EIATTR_NUM_MBARRIERS
	.align		4
.L_47:
        /*08ac*/ 	.byte	0x03, 0x38
        /*08ae*/ 	.short	0x001c


	//----- nvinfo : EIATTR_EXIT_INSTR_OFFSETS
	.align		4
        /*08b0*/ 	.byte	0x04, 0x1c
        /*08b2*/ 	.short	(.L_49 - .L_48)


	//   ....[0]....
.L_48:
        /*08b4*/ 	.word	0x00003300


	//   ....[1]....
        /*08b8*/ 	.word	0x000035b0


	//   ....[2]....
        /*08bc*/ 	.word	0x00003610


	//   ....[3]....
        /*08c0*/ 	.word	0x00004450


	//   ....[4]....
        /*08c4*/ 	.word	0x00005c70


	//   ....[5]....
        /*08c8*/ 	.word	0x00005cb0


	//   ....[6]....
        /*08cc*/ 	.word	0x0000a610


	//   ....[7]....
        /*08d0*/ 	.word	0x0000a690


	//   ....[8]....
        /*08d4*/ 	.word	0x0000a6c0


	//   ....[9]....
        /*08d8*/ 	.word	0x0000a740


	//----- nvinfo : EIATTR_MAX_THREADS
	.align		4
.L_49:
        /*08dc*/ 	.byte	0x04, 0x05
        /*08de*/ 	.short	(.L_51 - .L_50)
.L_50:
        /*08e0*/ 	.word	0x00000100
        /*08e4*/ 	.word	0x00000001
        /*08e8*/ 	.word	0x00000001


	//----- nvinfo : EIATTR_CRS_STACK_SIZE
	.align		4
.L_51:
        /*08ec*/ 	.byte	0x04, 0x1e
        /*08ee*/ 	.short	(.L_53 - .L_52)
.L_52:
        /*08f0*/ 	.word	0x00000000


	//----- nvinfo : EIATTR_CBANK_PARAM_SIZE
	.align		4
.L_53:
        /*08f4*/ 	.byte	0x03, 0x19
        /*08f6*/ 	.short	0x0900


	//----- nvinfo : EIATTR_PARAM_CBANK
	.align		4
        /*08f8*/ 	.byte	0x04, 0x0a
        /*08fa*/ 	.short	(.L_55 - .L_54)
	.align		4
.L_54:
        /*08fc*/ 	.word	index@(.nv.constant0._ZN7cutlass13device_kernelINS_4conv6kernel13ConvUniversalINS1_16ConvProblemShapeILNS1_8OperatorE2ELi3EEENS1_10collective14CollectiveConvINS1_47MainloopSm100TmaUmmaWarpSpecializedImplicitGemmILS5_2ELi6ELi3ELi1ELi2EN4cute5tupleIJNSA_1CILi1EEESD_SD_EEEEENSB_IJNSC_ILi128EEENSB_IJSG_EEENSB_IJNSC_ILi64EEEEEEEEENS_6half_tESL_NSA_8TiledMMAINSA_8MMA_AtomIJNSA_20SM100_MMA_F16BF16_SSISL_SL_fLi128ELi128ELNSA_4UMMA5MajorE1ELSQ_1ELNSP_7ScaleInE0ELSR_0EEEEEENSA_6LayoutISE_NSB_IJNSC_ILi0EEESV_SV_EEEEENSB_IJNSA_10UnderscoreESY_SY_EEEEENS7_6detail27Sm100ImplicitGemmTileTraitsINSA_13SM90_TMA_LOADENSA_14ComposedLayoutINSA_7SwizzleILi3ELi4ELi3EEENSA_18smem_ptr_flag_bitsILi16EEENSU_INSB_IJSI_NSC_ILi8EEEEEENSB_IJSD_SI_EEEEEEEvEENS12_INSA_20SM90_TMA_LOAD_IM2COLES1D_vEEEENS_8epilogue10collective18CollectiveEpilogueINS1I_23Sm100TmaWarpSpecializedILi4ELi2ELi32ELb1ELb0EEEJSK_NSB_IJNSU_ISG_SD_EENSU_INSC_ILi32EEESD_EEEEESL_NSB_IJlNSB_IJSD_lllEEESV_EEESL_S1S_NS1I_6fusion15FusionCallbacksIS1M_NS1T_17LinearCombinationISL_fSL_fLNS_15FloatRoundStyleE2EEESK_S1Q_JEEENSA_5SM1004TMEM4LOAD26SM100_TMEM_LOAD_32dp32b32xES13_NS14_INS15_ILi2ELi4ELi3EEES18_NSU_INSB_IJS19_S1O_EEENSB_IJS1O_SD_EEEEEEENSA_39AutoVectorizingCopyWithAssumedAlignmentILi128EEENSA_14SM90_TMA_STOREES27_S29_S29_EEEvvEEEEvNT_6ParamsE)
        /*0900*/ 	.short	0x0380
        /*0902*/ 	.short	0x0900


	//----- nvinfo : EIATTR_SW_WAR
	.align		4
.L_55:
        /*0904*/ 	.byte	0x04, 0x36
        /*0906*/ 	.short	(.L_57 - .L_56)
.L_56:
        /*0908*/ 	.word	0x00000008
.L_57:


//--------------------- .nv.callgraph             --------------------------
	.section	.nv.callgraph,"",@"SHT_CUDA_CALLGRAPH"
	.align	4
	.sectionentsize	8
	.align		4
        /*0000*/ 	.word	0x00000000
	.align		4
        /*0004*/ 	.word	0xffffffff
	.align		4
        /*0008*/ 	.word	index@(_ZN7cutlass13device_kernelINS_4conv6kernel13ConvUniversalINS1_16ConvProblemShapeILNS1_8OperatorE2ELi3EEENS1_10collective14CollectiveConvINS1_47MainloopSm100TmaUmmaWarpSpecializedImplicitGemmILS5_2ELi6ELi3ELi1ELi2EN4cute5tupleIJNSA_1CILi1EEESD_SD_EEEEENSB_IJNSC_ILi128EEENSB_IJSG_EEENSB_IJNSC_ILi64EEEEEEEEENS_6half_tESL_NSA_8TiledMMAINSA_8MMA_AtomIJNSA_20SM100_MMA_F16BF16_SSISL_SL_fLi128ELi128ELNSA_4UMMA5MajorE1ELSQ_1ELNSP_7ScaleInE0ELSR_0EEEEEENSA_6LayoutISE_NSB_IJNSC_ILi0EEESV_SV_EEEEENSB_IJNSA_10UnderscoreESY_SY_EEEEENS7_6detail27Sm100ImplicitGemmTileTraitsINSA_13SM90_TMA_LOADENSA_14ComposedLayoutINSA_7SwizzleILi3ELi4ELi3EEENSA_18smem_ptr_flag_bitsILi16EEENSU_INSB_IJSI_NSC_ILi8EEEEEENSB_IJSD_SI_EEEEEEEvEENS12_INSA_20SM90_TMA_LOAD_IM2COLES1D_vEEEENS_8epilogue10collective18CollectiveEpilogueINS1I_23Sm100TmaWarpSpecializedILi4ELi2ELi32ELb1ELb0EEEJSK_NSB_IJNSU_ISG_SD_EENSU_INSC_ILi32EEESD_EEEEESL_NSB_IJlNSB_IJSD_lllEEESV_EEESL_S1S_NS1I_6fusion15FusionCallbacksIS1M_NS1T_17LinearCombinationISL_fSL_fLNS_15FloatRoundStyleE2EEESK_S1Q_JEEENSA_5SM1004TMEM4LOAD26SM100_TMEM_LOAD_32dp32b32xES13_NS14_INS15_ILi2ELi4ELi3EEES18_NSU_INSB_IJS19_S1O_EEENSB_IJS1O_SD_EEEEEEENSA_39AutoVectorizingCopyWithAssumedAlignmentILi128EEENSA_14SM90_TMA_STOREES27_S29_S29_EEEvvEEEEvNT_6ParamsE)
	.align		4
        /*000c*/ 	.word	index@(__assertfail)
	.align		4
        /*0010*/ 	.word	0x00000000
	.align		4
        /*0014*/ 	.word	0xfffffffe
	.align		4
        /*0018*/ 	.word	0x00000000
	.align		4
        /*001c*/ 	.word	0xfffffffd
	.align		4
        /*0020*/ 	.word	0x00000000
	.align		4
        /*0024*/ 	.word	0xfffffffc


//--------------------- .nv.constant4             --------------------------
	.section	.nv.constant4,"a",@progbits
	.align	8
	.align		8
.nv.constant4:
        /*0000*/ 	.dword	__assertfail
	.align		8
        /*0008*/ 	.dword	__unnamed_1
	.align		8
        /*0010*/ 	.dword	__unnamed_2
	.align		8
        /*0018*/ 	.dword	_ZN39_INTERNAL_ea982bd9_4_k_cu_dabd276e_52774cuda3std3__45__cpo5beginE
	.align		8
        /*0020*/ 	.dword	_ZN39_INTERNAL_ea982bd9_4_k_cu_dabd276e_52774cuda3std3__45__cpo3endE
	.align		8
        /*0028*/ 	.dword	_ZN39_INTERNAL_ea982bd9_4_k_cu_dabd276e_52774cuda3std3__45__cpo6cbeginE
	.align		8
        /*0030*/ 	.dword	_ZN39_INTERNAL_ea982bd9_4_k_cu_dabd276e_52774cuda3std3__45__cpo4cendE
	.align		8
        /*0038*/ 	.dword	_ZN39_INTERNAL_ea982bd9_4_k_cu_dabd276e_52774cuda3std3__441_GLOBAL__N__ea982bd9_4_k_cu_dabd276e_52776ignoreE
	.align		8
        /*0040*/ 	.dword	_ZN39_INTERNAL_ea982bd9_4_k_cu_dabd276e_52774cuda3std3__419piecewise_constructE
	.align		8
        /*0048*/ 	.dword	_ZN39_INTERNAL_ea982bd9_4_k_cu_dabd276e_52774cuda3std3__48in_placeE
	.align		8
        /*0050*/ 	.dword	_ZN39_INTERNAL_ea982bd9_4_k_cu_dabd276e_52774cuda3std6ranges3__45__cpo4swapE
	.align		8
        /*0058*/ 	.dword	_ZN39_INTERNAL_ea982bd9_4_k_cu_dabd276e_52774cuda3std6ranges3__45__cpo9iter_moveE
	.align		8
        /*0060*/ 	.dword	_ZN39_INTERNAL_ea982bd9_4_k_cu_dabd276e_52774cute7productE
	.align		8
        /*0068*/ 	.dword	_ZN39_INTERNAL_ea982bd9_4_k_cu_dabd276e_52774cute1_E
	.align		8
        /*0070*/ 	.dword	$str$27
	.align		8
        /*0078*/ 	.dword	$str$28
	.align		8
        /*0080*/ 	.dword	$str$29
	.align		8
        /*0088*/ 	.dword	$str$30


//--------------------- .text._ZN7cutlass13device_kernelINS_4conv6kernel13ConvUniversalINS1_16ConvProblemShapeILNS1_8OperatorE2ELi3EEENS1_10collective14CollectiveConvINS1_47MainloopSm100TmaUmmaWarpSpecializedImplicitGemmILS5_2ELi6ELi3ELi1ELi2EN4cute5tupleIJNSA_1CILi1EEESD_SD_EEEEENSB_IJNSC_ILi128EEENSB_IJSG_EEENSB_IJNSC_ILi64EEEEEEEEENS_6half_tESL_NSA_8TiledMMAINSA_8MMA_AtomIJNSA_20SM100_MMA_F16BF16_SSISL_SL_fLi128ELi128ELNSA_4UMMA5MajorE1ELSQ_1ELNSP_7ScaleInE0ELSR_0EEEEEENSA_6LayoutISE_NSB_IJNSC_ILi0EEESV_SV_EEEEENSB_IJNSA_10UnderscoreESY_SY_EEEEENS7_6detail27Sm100ImplicitGemmTileTraitsINSA_13SM90_TMA_LOADENSA_14ComposedLayoutINSA_7SwizzleILi3ELi4ELi3EEENSA_18smem_ptr_flag_bitsILi16EEENSU_INSB_IJSI_NSC_ILi8EEEEEENSB_IJSD_SI_EEEEEEEvEENS12_INSA_20SM90_TMA_LOAD_IM2COLES1D_vEEEENS_8epilogue10collective18CollectiveEpilogueINS1I_23Sm100TmaWarpSpecializedILi4ELi2ELi32ELb1ELb0EEEJSK_NSB_IJNSU_ISG_SD_EENSU_INSC_ILi32EEESD_EEEEESL_NSB_IJlNSB_IJSD_lllEEESV_EEESL_S1S_NS1I_6fusion15FusionCallbacksIS1M_NS1T_17LinearCombinationISL_fSL_fLNS_15FloatRoundStyleE2EEESK_S1Q_JEEENSA_5SM1004TMEM4LOAD26SM100_TMEM_LOAD_32dp32b32xES13_NS14_INS15_ILi2ELi4ELi3EEES18_NSU_INSB_IJS19_S1O_EEENSB_IJS1O_SD_EEEEEEENSA_39AutoVectorizingCopyWithAssumedAlignmentILi128EEENSA_14SM90_TMA_STOREES27_S29_S29_EEEvvEEEEvNT_6ParamsE --------------------------
	.section	.text._ZN7cutlass13device_kernelINS_4conv6kernel13ConvUniversalINS1_16ConvProblemShapeILNS1_8OperatorE2ELi3EEENS1_10collective14CollectiveConvINS1_47MainloopSm100TmaUmmaWarpSpecializedImplicitGemmILS5_2ELi6ELi3ELi1ELi2EN4cute5tupleIJNSA_1CILi1EEESD_SD_EEEEENSB_IJNSC_ILi128EEENSB_IJSG_EEENSB_IJNSC_ILi64EEEEEEEEENS_6half_tESL_NSA_8TiledMMAINSA_8MMA_AtomIJNSA_20SM100_MMA_F16BF16_SSISL_SL_fLi128ELi128ELNSA_4UMMA5MajorE1ELSQ_1ELNSP_7ScaleInE0ELSR_0EEEEEENSA_6LayoutISE_NSB_IJNSC_ILi0EEESV_SV_EEEEENSB_IJNSA_10UnderscoreESY_SY_EEEEENS7_6detail27Sm100ImplicitGemmTileTraitsINSA_13SM90_TMA_LOADENSA_14ComposedLayoutINSA_7SwizzleILi3ELi4ELi3EEENSA_18smem_ptr_flag_bitsILi16EEENSU_INSB_IJSI_NSC_ILi8EEEEEENSB_IJSD_SI_EEEEEEEvEENS12_INSA_20SM90_TMA_LOAD_IM2COLES1D_vEEEENS_8epilogue10collective18CollectiveEpilogueINS1I_23Sm100TmaWarpSpecializedILi4ELi2ELi32ELb1ELb0EEEJSK_NSB_IJNSU_ISG_SD_EENSU_INSC_ILi32EEESD_EEEEESL_NSB_IJlNSB_IJSD_lllEEESV_EEESL_S1S_NS1I_6fusion15FusionCallbacksIS1M_NS1T_17LinearCombinationISL_fSL_fLNS_15FloatRoundStyleE2EEESK_S1Q_JEEENSA_5SM1004TMEM4LOAD26SM100_TMEM_LOAD_32dp32b32xES13_NS14_INS15_ILi2ELi4ELi3EEES18_NSU_INSB_IJS19_S1O_EEENSB_IJS1O_SD_EEEEEEENSA_39AutoVectorizingCopyWithAssumedAlignmentILi128EEENSA_14SM90_TMA_STOREES27_S29_S29_EEEvvEEEEvNT_6ParamsE,"ax",@progbits
	.align	128
.text._ZN7cutlass13device_kernelINS_4conv6kernel13ConvUniversalINS1_16ConvProblemShapeILNS1_8OperatorE2ELi3EEENS1_10collective14CollectiveConvINS1_47MainloopSm100TmaUmmaWarpSpecializedImplicitGemmILS5_2ELi6ELi3ELi1ELi2EN4cute5tupleIJNSA_1CILi1EEESD_SD_EEEEENSB_IJNSC_ILi128EEENSB_IJSG_EEENSB_IJNSC_ILi64EEEEEEEEENS_6half_tESL_NSA_8TiledMMAINSA_8MMA_AtomIJNSA_20SM100_MMA_F16BF16_SSISL_SL_fLi128ELi128ELNSA_4UMMA5MajorE1ELSQ_1ELNSP_7ScaleInE0ELSR_0EEEEEENSA_6LayoutISE_NSB_IJNSC_ILi0EEESV_SV_EEEEENSB_IJNSA_10UnderscoreESY_SY_EEEEENS7_6detail27Sm100ImplicitGemmTileTraitsINSA_13SM90_TMA_LOADENSA_14ComposedLayoutINSA_7SwizzleILi3ELi4ELi3EEENSA_18smem_ptr_flag_bitsILi16EEENSU_INSB_IJSI_NSC_ILi8EEEEEENSB_IJSD_SI_EEEEEEEvEENS12_INSA_20SM90_TMA_LOAD_IM2COLES1D_vEEEENS_8epilogue10collective18CollectiveEpilogueINS1I_23Sm100TmaWarpSpecializedILi4ELi2ELi32ELb1ELb0EEEJSK_NSB_IJNSU_ISG_SD_EENSU_INSC_ILi32EEESD_EEEEESL_NSB_IJlNSB_IJSD_lllEEESV_EEESL_S1S_NS1I_6fusion15FusionCallbacksIS1M_NS1T_17LinearCombinationISL_fSL_fLNS_15FloatRoundStyleE2EEESK_S1Q_JEEENSA_5SM1004TMEM4LOAD26SM100_TMEM_LOAD_32dp32b32xES13_NS14_INS15_ILi2ELi4ELi3EEES18_NSU_INSB_IJS19_S1O_EEENSB_IJS1O_SD_EEEEEEENSA_39AutoVectorizingCopyWithAssumedAlignmentILi128EEENSA_14SM90_TMA_STOREES27_S29_S29_EEEvvEEEEvNT_6ParamsE:
        .type           _ZN7cutlass13device_kernelINS_4conv6kernel13ConvUniversalINS1_16ConvProblemShapeILNS1_8OperatorE2ELi3EEENS1_10collective14CollectiveConvINS1_47MainloopSm100TmaUmmaWarpSpecializedImplicitGemmILS5_2ELi6ELi3ELi1ELi2EN4cute5tupleIJNSA_1CILi1EEESD_SD_EEEEENSB_IJNSC_ILi128EEENSB_IJSG_EEENSB_IJNSC_ILi64EEEEEEEEENS_6half_tESL_NSA_8TiledMMAINSA_8MMA_AtomIJNSA_20SM100_MMA_F16BF16_SSISL_SL_fLi128ELi128ELNSA_4UMMA5MajorE1ELSQ_1ELNSP_7ScaleInE0ELSR_0EEEEEENSA_6LayoutISE_NSB_IJNSC_ILi0EEESV_SV_EEEEENSB_IJNSA_10UnderscoreESY_SY_EEEEENS7_6detail27Sm100ImplicitGemmTileTraitsINSA_13SM90_TMA_LOADENSA_14ComposedLayoutINSA_7SwizzleILi3ELi4ELi3EEENSA_18smem_ptr_flag_bitsILi16EEENSU_INSB_IJSI_NSC_ILi8EEEEEENSB_IJSD_SI_EEEEEEEvEENS12_INSA_20SM90_TMA_LOAD_IM2COLES1D_vEEEENS_8epilogue10collective18CollectiveEpilogueINS1I_23Sm100TmaWarpSpecializedILi4ELi2ELi32ELb1ELb0EEEJSK_NSB_IJNSU_ISG_SD_EENSU_INSC_ILi32EEESD_EEEEESL_NSB_IJlNSB_IJSD_lllEEESV_EEESL_S1S_NS1I_6fusion15FusionCallbacksIS1M_NS1T_17LinearCombinationISL_fSL_fLNS_15FloatRoundStyleE2EEESK_S1Q_JEEENSA_5SM1004TMEM4LOAD26SM100_TMEM_LOAD_32dp32b32xES13_NS14_INS15_ILi2ELi4ELi3EEES18_NSU_INSB_IJS19_S1O_EEENSB_IJS1O_SD_EEEEEEENSA_39AutoVectorizingCopyWithAssumedAlignmentILi128EEENSA_14SM90_TMA_STOREES27_S29_S29_EEEvvEEEEvNT_6ParamsE,@function
        .size           _ZN7cutlass13device_kernelINS_4conv6kernel13ConvUniversalINS1_16ConvProblemShapeILNS1_8OperatorE2ELi3EEENS1_10collective14CollectiveConvINS1_47MainloopSm100TmaUmmaWarpSpecializedImplicitGemmILS5_2ELi6ELi3ELi1ELi2EN4cute5tupleIJNSA_1CILi1EEESD_SD_EEEEENSB_IJNSC_ILi128EEENSB_IJSG_EEENSB_IJNSC_ILi64EEEEEEEEENS_6half_tESL_NSA_8TiledMMAINSA_8MMA_AtomIJNSA_20SM100_MMA_F16BF16_SSISL_SL_fLi128ELi128ELNSA_4UMMA5MajorE1ELSQ_1ELNSP_7ScaleInE0ELSR_0EEEEEENSA_6LayoutISE_NSB_IJNSC_ILi0EEESV_SV_EEEEENSB_IJNSA_10UnderscoreESY_SY_EEEEENS7_6detail27Sm100ImplicitGemmTileTraitsINSA_13SM90_TMA_LOADENSA_14ComposedLayoutINSA_7SwizzleILi3ELi4ELi3EEENSA_18smem_ptr_flag_bitsILi16EEENSU_INSB_IJSI_NSC_ILi8EEEEEENSB_IJSD_SI_EEEEEEEvEENS12_INSA_20SM90_TMA_LOAD_IM2COLES1D_vEEEENS_8epilogue10collective18CollectiveEpilogueINS1I_23Sm100TmaWarpSpecializedILi4ELi2ELi32ELb1ELb0EEEJSK_NSB_IJNSU_ISG_SD_EENSU_INSC_ILi32EEESD_EEEEESL_NSB_IJlNSB_IJSD_lllEEESV_EEESL_S1S_NS1I_6fusion15FusionCallbacksIS1M_NS1T_17LinearCombinationISL_fSL_fLNS_15FloatRoundStyleE2EEESK_S1Q_JEEENSA_5SM1004TMEM4LOAD26SM100_TMEM_LOAD_32dp32b32xES13_NS14_INS15_ILi2ELi4ELi3EEES18_NSU_INSB_IJS19_S1O_EEENSB_IJS1O_SD_EEEEEEENSA_39AutoVectorizingCopyWithAssumedAlignmentILi128EEENSA_14SM90_TMA_STOREES27_S29_S29_EEEvvEEEEvNT_6ParamsE,(.L_x_172 - _ZN7cutlass13device_kernelINS_4conv6kernel13ConvUniversalINS1_16ConvProblemShapeILNS1_8OperatorE2ELi3EEENS1_10collective14CollectiveConvINS1_47MainloopSm100TmaUmmaWarpSpecializedImplicitGemmILS5_2ELi6ELi3ELi1ELi2EN4cute5tupleIJNSA_1CILi1EEESD_SD_EEEEENSB_IJNSC_ILi128EEENSB_IJSG_EEENSB_IJNSC_ILi64EEEEEEEEENS_6half_tESL_NSA_8TiledMMAINSA_8MMA_AtomIJNSA_20SM100_MMA_F16BF16_SSISL_SL_fLi128ELi128ELNSA_4UMMA5MajorE1ELSQ_1ELNSP_7ScaleInE0ELSR_0EEEEEENSA_6LayoutISE_NSB_IJNSC_ILi0EEESV_SV_EEEEENSB_IJNSA_10UnderscoreESY_SY_EEEEENS7_6detail27Sm100ImplicitGemmTileTraitsINSA_13SM90_TMA_LOADENSA_14ComposedLayoutINSA_7SwizzleILi3ELi4ELi3EEENSA_18smem_ptr_flag_bitsILi16EEENSU_INSB_IJSI_NSC_ILi8EEEEEENSB_IJSD_SI_EEEEEEEvEENS12_INSA_20SM90_TMA_LOAD_IM2COLES1D_vEEEENS_8epilogue10collective18CollectiveEpilogueINS1I_23Sm100TmaWarpSpecializedILi4ELi2ELi32ELb1ELb0EEEJSK_NSB_IJNSU_ISG_SD_EENSU_INSC_ILi32EEESD_EEEEESL_NSB_IJlNSB_IJSD_lllEEESV_EEESL_S1S_NS1I_6fusion15FusionCallbacksIS1M_NS1T_17LinearCombinationISL_fSL_fLNS_15FloatRoundStyleE2EEESK_S1Q_JEEENSA_5SM1004TMEM4LOAD26SM100_TMEM_LOAD_32dp32b32xES13_NS14_INS15_ILi2ELi4ELi3EEES18_NSU_INSB_IJS19_S1O_EEENSB_IJS1O_SD_EEEEEEENSA_39AutoVectorizingCopyWithAssumedAlignmentILi128EEENSA_14SM90_TMA_STOREES27_S29_S29_EEEvvEEEEvNT_6ParamsE)
        .other          _ZN7cutlass13device_kernelINS_4conv6kernel13ConvUniversalINS1_16ConvProblemShapeILNS1_8OperatorE2ELi3EEENS1_10collective14CollectiveConvINS1_47MainloopSm100TmaUmmaWarpSpecializedImplicitGemmILS5_2ELi6ELi3ELi1ELi2EN4cute5tupleIJNSA_1CILi1EEESD_SD_EEEEENSB_IJNSC_ILi128EEENSB_IJSG_EEENSB_IJNSC_ILi64EEEEEEEEENS_6half_tESL_NSA_8TiledMMAINSA_8MMA_AtomIJNSA_20SM100_MMA_F16BF16_SSISL_SL_fLi128ELi128ELNSA_4UMMA5MajorE1ELSQ_1ELNSP_7ScaleInE0ELSR_0EEEEEENSA_6LayoutISE_NSB_IJNSC_ILi0EEESV_SV_EEEEENSB_IJNSA_10UnderscoreESY_SY_EEEEENS7_6detail27Sm100ImplicitGemmTileTraitsINSA_13SM90_TMA_LOADENSA_14ComposedLayoutINSA_7SwizzleILi3ELi4ELi3EEENSA_18smem_ptr_flag_bitsILi16EEENSU_INSB_IJSI_NSC_ILi8EEEEEENSB_IJSD_SI_EEEEEEEvEENS12_INSA_20SM90_TMA_LOAD_IM2COLES1D_vEEEENS_8epilogue10collective18CollectiveEpilogueINS1I_23Sm100TmaWarpSpecializedILi4ELi2ELi32ELb1ELb0EEEJSK_NSB_IJNSU_ISG_SD_EENSU_INSC_ILi32EEESD_EEEEESL_NSB_IJlNSB_IJSD_lllEEESV_EEESL_S1S_NS1I_6fusion15FusionCallbacksIS1M_NS1T_17LinearCombinationISL_fSL_fLNS_15FloatRoundStyleE2EEESK_S1Q_JEEENSA_5SM1004TMEM4LOAD26SM100_TMEM_LOAD_32dp32b32xES13_NS14_INS15_ILi2ELi4ELi3EEES18_NSU_INSB_IJS19_S1O_EEENSB_IJS1O_SD_EEEEEEENSA_39AutoVectorizingCopyWithAssumedAlignmentILi128EEENSA_14SM90_TMA_STOREES27_S29_S29_EEEvvEEEEvNT_6ParamsE,@"STO_CUDA_ENTRY STV_DEFAULT"
_ZN7cutlass13device_kernelINS_4conv6kernel13ConvUniversalINS1_16ConvProblemShapeILNS1_8OperatorE2ELi3EEENS1_10collective14CollectiveConvINS1_47MainloopSm100TmaUmmaWarpSpecializedImplicitGemmILS5_2ELi6ELi3ELi1ELi2EN4cute5tupleIJNSA_1CILi1EEESD_SD_EEEEENSB_IJNSC_ILi128EEENSB_IJSG_EEENSB_IJNSC_ILi64EEEEEEEEENS_6half_tESL_NSA_8TiledMMAINSA_8MMA_AtomIJNSA_20SM100_MMA_F16BF16_SSISL_SL_fLi128ELi128ELNSA_4UMMA5MajorE1ELSQ_1ELNSP_7ScaleInE0ELSR_0EEEEEENSA_6LayoutISE_NSB_IJNSC_ILi0EEESV_SV_EEEEENSB_IJNSA_10UnderscoreESY_SY_EEEEENS7_6detail27Sm100ImplicitGemmTileTraitsINSA_13SM90_TMA_LOADENSA_14ComposedLayoutINSA_7SwizzleILi3ELi4ELi3EEENSA_18smem_ptr_flag_bitsILi16EEENSU_INSB_IJSI_NSC_ILi8EEEEEENSB_IJSD_SI_EEEEEEEvEENS12_INSA_20SM90_TMA_LOAD_IM2COLES1D_vEEEENS_8epilogue10collective18CollectiveEpilogueINS1I_23Sm100TmaWarpSpecializedILi4ELi2ELi32ELb1ELb0EEEJSK_NSB_IJNSU_ISG_SD_EENSU_INSC_ILi32EEESD_EEEEESL_NSB_IJlNSB_IJSD_lllEEESV_EEESL_S1S_NS1I_6fusion15FusionCallbacksIS1M_NS1T_17LinearCombinationISL_fSL_fLNS_15FloatRoundStyleE2EEESK_S1Q_JEEENSA_5SM1004TMEM4LOAD26SM100_TMEM_LOAD_32dp32b32xES13_NS14_INS15_ILi2ELi4ELi3EEES18_NSU_INSB_IJS19_S1O_EEENSB_IJS1O_SD_EEEEEEENSA_39AutoVectorizingCopyWithAssumedAlignmentILi128EEENSA_14SM90_TMA_STOREES27_S29_S29_EEEvvEEEEvNT_6ParamsE:
[----:B------:R-:W1:Y:S01]  /*0000*/  LDC R1, c[0x0][0x37c] ;  /* 0x0000df00ff017b82 */ /* 0x000e620000000800 */
[----:B------:R-:W2:Y:S01]  /*0010*/  S2R R87, SR_TID.X ;  /* 0x0000000000577919 */ /* 0x000ea20000002100 */
[----:B------:R-:W3:Y:S01]  /*0020*/  LDCU.64 UR8, c[0x0][0x990] ;  /* 0x00013200ff0877ac */ /* 0x000ee20008000a00 */
[----:B-1----:R-:W-:Y:S01]  /*0030*/  VIADD R1, R1, 0xfffffff8 ;  /* 0xfffffff801017836 */ /* 0x002fe20000000000 */
[----:B------:R-:W-:Y:S02]  /*0040*/  PRMT R89, RZ, 0x7610, R89 ;  /* 0x00007610ff597816 */ /* 0x000fe40000000059 */
[----:B------:R-:W-:Y:S01]  /*0050*/  ELECT P3, URZ, PT ;  /* 0x0000000000ff782f */ /* 0x000fe20003860000 */
[----:B---3--:R-:W-:-:S04]  /*0060*/  UISETP.NE.U32.AND UP0, UPT, UR8, URZ, UPT ;  /* 0x000000ff0800728c */ /* 0x008fc8000bf05070 */
[----:B------:R-:W-:Y:S01]  /*0070*/  UISETP.NE.AND.EX UP0, UPT, UR9, URZ, UPT, UP0 ;  /* 0x000000ff0900728c */ /* 0x000fe2000bf05300 */
[----:B--2---:R-:W-:-:S05]  /*0080*/  SHF.R.U32.HI R90, RZ, 0x5, R87 ;  /* 0x00000005ff5a7819 */ /* 0x004fca0000011657 */
[----:B------:R-:W1:Y:S02]  /*0090*/  SHFL.IDX PT, R0, R90, RZ, 0x1f ;  /* 0x00001fff5a007589 */ /* 0x000e6400000e0000 */
[----:B-1----:R-:W-:Y:S01]  /*00a0*/  R2UR UR18, R0 ;  /* 0x00000000001272ca */ /* 0x002fe200000e0000 */
[----:B------:R-:W-:-:S14]  /*00b0*/  BRA.U UP0, `(.L_x_0) ;  /* 0x0000000100307547 */ /* 0x000fdc000b800000 */
[----:B------:R-:W1:Y:S02]  /*00c0*/  LDCU.64 UR4, c[0x0][0x988] ;  /* 0x00013100ff0477ac */ /* 0x000e640008000a00 */
[----:B-1----:R-:W-:-:S04]  /*00d0*/  UISETP.NE.U32.AND UP0, UPT, UR4, URZ, UPT ;  /* 0x000000ff0400728c */ /* 0x002fc8000bf05070 */
[----:B------:R-:W-:-:S09]  /*00e0*/  UISETP.NE.AND.EX UP0, UPT, UR5, URZ, UPT, UP0 ;  /* 0x000000ff0500728c */ /* 0x000fd2000bf05300 */
[----:B------:R-:W-:Y:S05]  /*00f0*/  BRA.U !UP0, `(.L_x_1) ;  /* 0x0000000108147547 */ /* 0x000fea000b800000 */
[----:B------:R-:W1:Y:S01]  /*0100*/  LDC.64 R2, c[0x0][0x988] ;  /* 0x00026200ff027b82 */ /* 0x000e620000000a00 */
[----:B------:R-:W1:Y:S02]  /*0110*/  LDCU.64 UR4, c[0x0][0x358] ;  /* 0x00006b00ff0477ac */ /* 0x000e640008000a00 */
[----:B-1----:R1:W5:Y:S01]  /*0120*/  LDG.E R41, desc[UR4][R2.64] ;  /* 0x0000000402297981 */ /* 0x002362000c1e1900 */
[----:B------:R-:W-:Y:S01]  /*0130*/  HFMA2 R89, -RZ, RZ, 0, 5.9604644775390625e-08 ;  /* 0x00000001ff597431 */ /* 0x000fe200000001ff */
[----:B------:R-:W-:Y:S05]  /*0140*/  BRA `(.L_x_0) ;  /* 0x00000000000c7947 */ /* 0x000fea0003800000 */
.L_x_1:
[----:B------:R-:W1:Y:S01]  /*0150*/  LDCU UR4, c[0x0][0x980] ;  /* 0x00013000ff0477ac */ /* 0x000e620008000800 */
[----:B------:R-:W-:Y:S01]  /*0160*/  HFMA2 R89, -RZ, RZ, 0, 5.9604644775390625e-08 ;  /* 0x00000001ff597431 */ /* 0x000fe200000001ff */
[----:B-1----:R-:W-:-:S07]  /*0170*/  MOV R41, UR4 ;  /* 0x0000000400297c02 */ /* 0x002fce0008000f00 */
.L_x_0:
[----:B------:R-:W2:Y:S02]  /*0180*/  LDCU.64 UR4, c[0x0][0x9b0] ;  /* 0x00013600ff0477ac */ /* 0x000ea40008000a00 */
[----:B--2---:R-:W-:-:S04]  /*0190*/  UISETP.NE.U32.AND UP0, UPT, UR4, URZ, UPT ;  /* 0x000000ff0400728c */ /* 0x004fc8000bf05070 */
[----:B------:R-:W-:-:S09]  /*01a0*/  UISETP.NE.AND.EX UP0, UPT, UR5, URZ, UPT, UP0 ;  /* 0x000000ff0500728c */ /* 0x000fd2000bf05300 */
[----:B------:R-:W-:Y:S05]  /*01b0*/  BRA.U UP0, `(.L_x_2) ;  /* 0x0000000100287547 */ /* 0x000fea000b800000 */
[----:B------:R-:W2:Y:S02]  /*01c0*/  LDCU.64 UR4, c[0x0][0x9a8] ;  /* 0x00013500ff0477ac */ /* 0x000ea40008000a00 */
[----:B--2---:R-:W-:-:S04]  /*01d0*/  UISETP.NE.U32.AND UP0, UPT, UR4, URZ, UPT ;  /* 0x000000ff0400728c */ /* 0x004fc8000bf05070 */
[----:B------:R-:W-:-:S09]  /*01e0*/  UISETP.NE.AND.EX UP0, UPT, UR5, URZ, UPT, UP0 ;  /* 0x000000ff0500728c */ /* 0x000fd2000bf05300 */
[----:B------:R-:W-:Y:S05]  /*01f0*/  BRA.U !UP0, `(.L_x_3) ;  /* 0x0000000108107547 */ /* 0x000fea000b800000 */
[----:B------:R-:W2:Y:S01]  /*0200*/  LDC.64 R38, c[0x0][0x9a8] ;  /* 0x00026a00ff267b82 */ /* 0x000ea20000000a00 */
[----:B------:R-:W2:Y:S02]  /*0210*/  LDCU.64 UR4, c[0x0][0x358] ;  /* 0x00006b00ff0477ac */ /* 0x000ea40008000a00 */
[----:B--2---:R2:W5:Y:S01]  /*0220*/  LDG.E R38, desc[UR4][R38.64] ;  /* 0x0000000426267981 */ /* 0x004562000c1e1900 */
[----:B------:R-:W-:Y:S05]  /*0230*/  BRA `(.L_x_2) ;  /* 0x0000000000087947 */ /* 0x000fea0003800000 */
.L_x_3:
[----:B------:R-:W2:Y:S02]  /*0240*/  LDCU UR4, c[0x0][0x9a0] ;  /* 0x00013400ff0477ac */ /* 0x000ea40008000800 */
[----:B--2---:R-:W-:Y:S02]  /*0250*/  MOV R38, UR4 ;  /* 0x0000000400267c02 */ /* 0x004fe40008000f00 */
.L_x_2:
[----:B------:R-:W-:Y:S01]  /*0260*/  IMAD.U32 R0, RZ, RZ, UR18 ;  /* 0x00000012ff007e24 */ /* 0x000fe2000f8e00ff */
[----:B------:R-:W-:Y:S04]  /*0270*/  BSSY.RECONVERGENT B0, `(.L_x_4) ;  /* 0x000000c000007945 */ /* 0x000fe80003800200 */
[C---:B------:R-:W-:Y:S02]  /*0280*/  ISETP.NE.OR P1, PT, R0.reuse, 0x1, !P3 ;  /* 0x000000010000780c */ /* 0x040fe40005f25670 */
[----:B------:R-:W-:-:S11]  /*0290*/  ISETP.NE.OR P0, PT, R0, 0x3, !P3 ;  /* 0x000000030000780c */ /* 0x000fd60005f05670 */
[----:B------:R-:W-:Y:S05]  /*02a0*/  @P1 BRA `(.L_x_5) ;  /* 0x0000000000201947 */ /* 0x000fea0003800000 */
[----:B------:R-:W3:Y:S02]  /*02b0*/  LDCU.64 UR4, c[0x0][0x348] ;  /* 0x00006900ff0477ac */ /* 0x000ee40008000a00 */
[----:B---3--:R-:W-:Y:S02]  /*02c0*/  UIADD3 UR6, UP1, UPT, UR4, 0x80, URZ ;  /* 0x0000008004067890 */ /* 0x008fe4000ff3e0ff */
[----:B------:R-:W-:Y:S02]  /*02d0*/  UIADD3 UR4, UP0, UPT, UR4, 0x180, URZ ;  /* 0x0000018004047890 */ /* 0x000fe4000ff1e0ff */
[----:B------:R-:W-:Y:S02]  /*02e0*/  UIADD3.X UR7, UPT, UPT, URZ, UR5, URZ, UP1, !UPT ;  /* 0x00000005ff077290 */ /* 0x000fe40008ffe4ff */
[----:B------:R-:W-:-:S07]  /*02f0*/  UIADD3.X UR5, UPT, UPT, URZ, UR5, URZ, UP0, !UPT ;  /* 0x00000005ff057290 */ /* 0x000fce00087fe4ff */
[----:B------:R3:W-:Y:S02]  /*0300*/  UTMACCTL.PF [UR6] ;  /* 0x00000000060079b9 */ /* 0x0007e40008040000 */
[----:B------:R3:W-:Y:S02]  /*0310*/  UTMACCTL.PF [UR4] ;  /* 0x00000000040079b9 */ /* 0x0007e40008040000 */
[----:B---3--:R-:W-:Y:S01]  /*0320*/  NOP ;  /* 0x0000000000007918 */ /* 0x008fe20000000000 */
.L_x_5:
[----:B------:R-:W-:Y:S05]  /*0330*/  BSYNC.RECONVERGENT B0 ;  /* 0x0000000000007941 */ /* 0x000fea0003800200 */
.L_x_4:
[----:B------:R-:W-:Y:S04]  /*0340*/  BSSY.RECONVERGENT B0, `(.L_x_6) ;  /* 0x000000a000007945 */ /* 0x000fe80003800200 */
        /* <DEDUP_REMOVED lines=9> */
.L_x_7:
[----:B------:R-:W-:Y:S05]  /*03e0*/  BSYNC.RECONVERGENT B0 ;  /* 0x0000000000007941 */ /* 0x000fea0003800200 */
.L_x_6:
[----:B------:R-:W3:Y:S01]  /*03f0*/  LDCU.64 UR4, c[0x0][0x988] ;  /* 0x00013100ff0477ac */ /* 0x000ee20008000a00 */
[----:B------:R-:W-:Y:S02]  /*0400*/  UISETP.EQ.U32.AND UP2, UPT, UR8, URZ, UPT ;  /* 0x000000ff0800728c */ /* 0x000fe4000bf42070 */
[----:B------:R-:W-:Y:S02]  /*0410*/  UPLOP3.LUT UP3, UPT, UPT, UPT, UPT, 0x80, 0x8 ;  /* 0x000000000008789c */ /* 0x000fe40003f6f070 */
[----:B---3--:R-:W-:-:S04]  /*0420*/  UISETP.NE.U32.AND UP0, UPT, UR4, URZ, UPT ;  /* 0x000000ff0400728c */ /* 0x008fc8000bf05070 */
[----:B------:R-:W-:-:S04]  /*0430*/  UISETP.NE.AND.EX UP1, UPT, UR5, URZ, UPT, UP0 ;  /* 0x000000ff0500728c */ /* 0x000fc8000bf25300 */
[----:B------:R-:W-:-:S04]  /*0440*/  UISETP.EQ.OR.EX UP4, UPT, UR9, URZ, !UP1, UP2 ;  /* 0x000000ff0900728c */ /* 0x000fc8000cf82720 */
[----:B------:R-:W-:-:S06]  /*0450*/  UP2UR UR4, UPR, URZ, 0x10 ;  /* 0x00000010ff047883 */ /* 0x000fcc0008000000 */
[----:B------:R-:W-:Y:S01]  /*0460*/  MOV R93, UR4 ;  /* 0x00000004005d7c02 */ /* 0x000fe20008000f00 */
[----:B------:R-:W-:Y:S06]  /*0470*/  BRA.U !UP4, `(.L_x_8) ;  /* 0x000000010c207547 */ /* 0x000fec000b800000 */
[----:B------:R-:W-:Y:S01]  /*0480*/  UISETP.NE.U32.AND UP2, UPT, UR8, URZ, UPT ;  /* 0x000000ff0800728c */ /* 0x000fe2000bf45070 */
[----:B-----5:R-:W-:Y:S01]  /*0490*/  FSETP.NEU.AND P0, PT, R41, RZ, PT ;  /* 0x000000ff2900720b */ /* 0x020fe20003f0d000 */
[----:B------:R-:W-:Y:S02]  /*04a0*/  USEL UR4, URZ, 0xffffffff, UP1 ;  /* 0xffffffffff047887 */ /* 0x000fe40008800000 */
[----:B------:R-:W-:-:S10]  /*04b0*/  UISETP.NE.AND.EX UP2, UPT, UR9, URZ, UPT, UP2 ;  /* 0x000000ff0900728c */ /* 0x000fd4000bf45320 */
[----:B------:R-:W-:Y:S01]  /*04c0*/  VOTEU.ANY UP0, P0 ;  /* 0x0000000000ff7886 */ /* 0x000fe20000000100 */
[----:B------:R-:W-:-:S04]  /*04d0*/  @!UP2 USEL UR4, URZ, 0xffffffff, UP0 ;  /* 0xffffffffff04a887 */ /* 0x000fc80008000000 */
[----:B------:R-:W-:-:S04]  /*04e0*/  ULOP3.LUT UR4, UR4, 0x1, URZ, 0xc0, !UPT ;  /* 0x0000000104047892 */ /* 0x000fc8000f8ec0ff */
[----:B------:R-:W-:-:S11]  /*04f0*/  UISETP.NE.U32.AND UP3, UPT, UR4, 0x1, UPT ;  /* 0x000000010400788c */ /* 0x000fd6000bf65070 */
.L_x_8:
[----:B-1----:R-:W1:Y:S01]  /*0500*/  SHFL.IDX PT, R2, R90, RZ, 0x1f ;  /* 0x00001fff5a027589 */ /* 0x002e6200000e0000 */
[----:B------:R-:W-:-:S04]  /*0510*/  UISETP.NE.AND UP0, UPT, UR18, 0x2, UPT ;  /* 0x000000021200788c */ /* 0x000fc8000bf05270 */
[----:B------:R-:W-:Y:S01]  /*0520*/  USEL UR56, URZ, 0x1, UP0 ;  /* 0x00000001ff387887 */ /* 0x000fe20008000000 */
[----:B-1----:R-:W-:-:S13]  /*0530*/  ISETP.NE.AND P0, PT, R2, RZ, PT ;  /* 0x000000ff0200720c */ /* 0x002fda0003f05270 */
[----:B------:R-:W-:Y:S05]  /*0540*/  @P0 BRA `(.L_x_9) ;  /* 0x0000000000580947 */ /* 0x000fea0003800000 */
[----:B------:R-:W1:Y:S01]  /*0550*/  S2UR UR4, SR_CgaCtaId ;  /* 0x00000000000479c3 */ /* 0x000e620000008800 */
[----:B------:R-:W-:Y:S01]  /*0560*/  UMOV UR5, 0x400 ;  /* 0x0000040000057882 */ /* 0x000fe20000000000 */
[----:B------:R-:W-:Y:S01]  /*0570*/  UMOV UR6, 0x1 ;  /* 0x0000000100067882 */ /* 0x000fe20000000000 */
[----:B------:R-:W-:Y:S01]  /*0580*/  ELECT P0, URZ, PT ;  /* 0x0000000000ff782f */ /* 0x000fe20003800000 */
[----:B------:R-:W-:-:S04]  /*0590*/  UIADD3 UR6, UPT, UPT, -UR6, 0x100000, URZ ;  /* 0x0010000006067890 */ /* 0x000fc8000fffe1ff */
[----:B------:R-:W-:Y:S02]  /*05a0*/  USHF.L.U32 UR7, UR6, 0xb, URZ ;  /* 0x0000000b06077899 */ /* 0x000fe400080006ff */
[----:B------:R-:W-:Y:S02]  /*05b0*/  USHF.L.U32 UR6, UR6, 0x1, URZ ;  /* 0x0000000106067899 */ /* 0x000fe400080006ff */
[----:B-1----:R-:W-:Y:S01]  /*05c0*/  ULEA UR4, UR4, UR5, 0x18 ;  /* 0x0000000504047291 */ /* 0x002fe2000f8ec0ff */
[----:B------:R-:W1:Y:S11]  /*05d0*/  FENCE.VIEW.ASYNC.S ;  /* 0x00000000000073c6 */ /* 0x000e760000000000 */
[----:B-1----:R1:W3:Y:S01]  /*05e0*/  SYNCS.EXCH.64 URZ, [UR4], UR6 ;  /* 0x0000000604ff75b2 */ /* 0x0022e20008000100 */
[----:B------:R1:W4:Y:S01]  /*05f0*/  SYNCS.EXCH.64 URZ, [UR4+0x30], UR6 ;  /* 0x0000300604ff75b2 */ /* 0x0003220008000100 */
[----:B------:R1:W1:Y:S01]  /*0600*/  SYNCS.EXCH.64 URZ, [UR4+0x8], UR6 ;  /* 0x0000080604ff75b2 */ /* 0x0002620008000100 */
        /* <DEDUP_REMOVED lines=9> */
[----:B------:R-:W-:Y:S01]  /*06a0*/  NOP ;  /* 0x0000000000007918 */ /* 0x000fe20000000000 */
.L_x_9:
[----:B------:R-:W2:Y:S01]  /*06b0*/  SHFL.IDX PT, R2, R90, RZ, 0x1f ;  /* 0x00001fff5a027589 */ /* 0x000ea200000e0000 */
[----:B------:R-:W-:Y:S01]  /*06c0*/  NOP ;  /* 0x0000000000007918 */ /* 0x000fe20000000000 */
[----:B--2---:R-:W-:-:S13]  /*06d0*/  ISETP.NE.AND P0, PT, R2, 0x1, PT ;  /* 0x000000010200780c */ /* 0x004fda0003f05270 */
[----:B------:R-:W-:Y:S05]  /*06e0*/  @P0 BRA `(.L_x_10) ;  /* 0x0000000000580947 */ /* 0x000fea0003800000 */
[----:B-1----:R-:W1:Y:S01]  /*06f0*/  S2UR UR4, SR_CgaCtaId ;  /* 0x00000000000479c3 */ /* 0x002e620000008800 */
[----:B------:R-:W-:Y:S01]  /*0700*/  UMOV UR5, 0x400 ;  /* 0x0000040000057882 */ /* 0x000fe20000000000 */
[----:B------:R-:W-:Y:S01]  /*0710*/  UMOV UR8, 0x20 ;  /* 0x0000002000087882 */ /* 0x000fe20000000000 */
[----:B------:R-:W-:Y:S01]  /*0720*/  UMOV UR6, 0x80 ;  /* 0x0000008000067882 */ /* 0x000fe20000000000 */
[----:B------:R-:W-:-:S04]  /*0730*/  UIADD3 UR8, UPT, UPT, -UR8, 0x100000, URZ ;  /* 0x0010000008087890 */ /* 0x000fc8000fffe1ff */
[----:B------:R-:W-:Y:S02]  /*0740*/  USHF.L.U32 UR9, UR8, 0xb, URZ ;  /* 0x0000000b08097899 */ /* 0x000fe400080006ff */
[----:B------:R-:W-:Y:S02]  /*0750*/  USHF.L.U32 UR8, UR8, 0x1, URZ ;  /* 0x0000000108087899 */ /* 0x000fe400080006ff */
[----:B------:R-:W-:-:S04]  /*0760*/  UIADD3 UR6, UPT, UPT, -UR6, 0x100000, URZ ;  /* 0x0010000006067890 */ /* 0x000fc8000fffe1ff */
[----:B------:R-:W-:Y:S02]  /*0770*/  USHF.L.U32 UR7, UR6, 0xb, URZ ;  /* 0x0000000b06077899 */ /* 0x000fe400080006ff */
[----:B------:R-:W-:Y:S01]  /*0780*/  USHF.L.U32 UR6, UR6, 0x1, URZ ;  /* 0x0000000106067899 */ /* 0x000fe200080006ff */
[----:B------:R-:W-:Y:S01]  /*0790*/  ELECT P0, URZ, PT ;  /* 0x0000000000ff782f */ /* 0x000fe20003800000 */
[----:B-1----:R-:W-:Y:S01]  /*07a0*/  ULEA UR4, UR4, UR5, 0x18 ;  /* 0x0000000504047291 */ /* 0x002fe2000f8ec0ff */
[----:B------:R-:W1:Y:S11]  /*07b0*/  FENCE.VIEW.ASYNC.S ;  /* 0x00000000000073c6 */ /* 0x000e760000000000 */
[----:B-1----:R2:W1:Y:S01]  /*07c0*/  SYNCS.EXCH.64 URZ, [UR4+0x60], UR8 ;  /* 0x0000600804ff75b2 */ /* 0x0024620008000100 */
[----:B------:R2:W1:Y:S01]  /*07d0*/  SYNCS.EXCH.64 URZ, [UR4+0x80], UR6 ;  /* 0x0000800604ff75b2 */ /* 0x0004620008000100 */
[----:B------:R2:W1:Y:S01]  /*07e0*/  SYNCS.EXCH.64 URZ, [UR4+0x68], UR8 ;  /* 0x0000680804ff75b2 */ /* 0x0004620008000100 */
[----:B------:R2:W1:Y:S01]  /*07f0*/  SYNCS.EXCH.64 URZ, [UR4+0x88], UR6 ;  /* 0x0000880604ff75b2 */ /* 0x0004620008000100 */
[----:B------:R2:W1:Y:S01]  /*0800*/  SYNCS.EXCH.64 URZ, [UR4+0x70], UR8 ;  /* 0x0000700804ff75b2 */ /* 0x0004620008000100 */
[----:B------:R2:W1:Y:S01]  /*0810*/  SYNCS.EXCH.64 URZ, [UR4+0x90], UR6 ;  /* 0x0000900604ff75b2 */ /* 0x0004620008000100 */
[----:B------:R2:W1:Y:S01]  /*0820*/  SYNCS.EXCH.64 URZ, [UR4+0x78], UR8 ;  /* 0x0000780804ff75b2 */ /* 0x0004620008000100 */
[----:B------:R2:W1:Y:S02]  /*0830*/  SYNCS.EXCH.64 URZ, [UR4+0x98], UR6 ;  /* 0x0000980604ff75b2 */ /* 0x0004640008000100 */
[----:B--2---:R-:W-:Y:S01]  /*0840*/  NOP ;  /* 0x0000000000007918 */ /* 0x004fe20000000000 */
.L_x_10:
[----:B------:R-:W2:Y:S01]  /*0850*/  SHFL.IDX PT, R2, R90, RZ, 0x1f ;  /* 0x00001fff5a027589 */ /* 0x000ea200000e0000 */
[----:B------:R-:W-:Y:S01]  /*0860*/  NOP ;  /* 0x0000000000007918 */ /* 0x000fe20000000000 */
[----:B--2---:R-:W-:-:S13]  /*0870*/  ISETP.NE.AND P0, PT, R2, 0x3, PT ;  /* 0x000000030200780c */ /* 0x004fda0003f05270 */
[----:B------:R-:W-:Y:S05]  /*0880*/  @P0 BRA `(.L_x_11) ;  /* 0x0000000000300947 */ /* 0x000fea0003800000 */
[----:B-1----:R-:W1:Y:S01]  /*0890*/  S2UR UR4, SR_CgaCtaId ;  /* 0x00000000000479c3 */ /* 0x002e620000008800 */
[----:B------:R-:W-:Y:S01]  /*08a0*/  UMOV UR6, 0x400 ;  /* 0x0000040000067882 */ /* 0x000fe20000000000 */
[----:B------:R-:W-:Y:S01]  /*08b0*/  UMOV UR5, 0x20 ;  /* 0x0000002000057882 */ /* 0x000fe20000000000 */
[----:B------:R-:W-:Y:S01]  /*08c0*/  ELECT P0, URZ, PT ;  /* 0x0000000000ff782f */ /* 0x000fe20003800000 */
[----:B-1----:R-:W-:Y:S02]  /*08d0*/  ULEA UR6, UR4, UR6, 0x18 ;  /* 0x0000000604067291 */ /* 0x002fe4000f8ec0ff */
[----:B------:R-:W-:-:S04]  /*08e0*/  UIADD3 UR4, UPT, UPT, -UR5, 0x100000, URZ ;  /* 0x0010000005047890 */ /* 0x000fc8000fffe1ff */
[----:B------:R-:W-:Y:S02]  /*08f0*/  USHF.L.U32 UR5, UR4, 0xb, URZ ;  /* 0x0000000b04057899 */ /* 0x000fe400080006ff */
[----:B------:R-:W-:Y:S01]  /*0900*/  USHF.L.U32 UR4, UR4, 0x1, URZ ;  /* 0x0000000104047899 */ /* 0x000fe200080006ff */
[----:B------:R-:W1:Y:S11]  /*0910*/  FENCE.VIEW.ASYNC.S ;  /* 0x00000000000073c6 */ /* 0x000e760000000000 */
[----:B-1----:R2:W1:Y:S01]  /*0920*/  SYNCS.EXCH.64 URZ, [UR6+0xa0], UR4 ;  /* 0x0000a00406ff75b2 */ /* 0x0024620008000100 */
[----:B------:R2:W1:Y:S02]  /*0930*/  SYNCS.EXCH.64 URZ, [UR6+0xa8], UR4 ;  /* 0x0000a80406ff75b2 */ /* 0x0004640008000100 */
[----:B--2---:R-:W-:Y:S01]  /*0940*/  NOP ;  /* 0x0000000000007918 */ /* 0x004fe20000000000 */
.L_x_11:
[----:B------:R-:W2:Y:S01]  /*0950*/  SHFL.IDX PT, R2, R90, RZ, 0x1f ;  /* 0x00001fff5a027589 */ /* 0x000ea200000e0000 */
[----:B------:R-:W-:Y:S01]  /*0960*/  NOP ;  /* 0x0000000000007918 */ /* 0x000fe20000000000 */
[----:B--2---:R-:W-:-:S13]  /*0970*/  ISETP.NE.AND P0, PT, R2, 0x4, PT ;  /* 0x000000040200780c */ /* 0x004fda0003f05270 */
[----:B------:R-:W-:Y:S05]  /*0980*/  @P0 BRA `(.L_x_12) ;  /* 0x0000000000440947 */ /* 0x000fea0003800000 */
[----:B-1----:R-:W1:Y:S01]  /*0990*/  S2UR UR6, SR_CgaCtaId ;  /* 0x00000000000679c3 */ /* 0x002e620000008800 */
[----:B------:R-:W-:Y:S01]  /*09a0*/  UMOV UR4, 0x100 ;  /* 0x0000010000047882 */ /* 0x000fe20000000000 */
[----:B------:R-:W-:Y:S01]  /*09b0*/  UMOV UR5, 0x400 ;  /* 0x0000040000057882 */ /* 0x000fe20000000000 */
[----:B------:R-:W-:Y:S01]  /*09c0*/  USEL UR4, UR4, 0xe0, UP3 ;  /* 0x000000e004047887 */ /* 0x000fe20009800000 */
[----:B------:R-:W-:Y:S01]  /*09d0*/  UMOV UR8, 0x1 ;  /* 0x0000000100087882 */ /* 0x000fe20000000000 */
[----:B------:R-:W-:Y:S01]  /*09e0*/  ELECT P0, URZ, PT ;  /* 0x0000000000ff782f */ /* 0x000fe20003800000 */
[----:B------:R-:W-:-:S04]  /*09f0*/  UIADD3 UR8, UPT, UPT, -UR8, 0x100000, URZ ;  /* 0x0010000008087890 */ /* 0x000fc8000fffe1ff */
[----:B------:R-:W-:Y:S02]  /*0a00*/  USHF.L.U32 UR9, UR8, 0xb, URZ ;  /* 0x0000000b08097899 */ /* 0x000fe400080006ff */
[----:B------:R-:W-:Y:S02]  /*0a10*/  USHF.L.U32 UR8, UR8, 0x1, URZ ;  /* 0x0000000108087899 */ /* 0x000fe400080006ff */
[----:B-1----:R-:W-:Y:S02]  /*0a20*/  ULEA UR6, UR6, UR5, 0x18 ;  /* 0x0000000506067291 */ /* 0x002fe4000f8ec0ff */
[----:B------:R-:W-:-:S04]  /*0a30*/  UIADD3 UR4, UPT, UPT, -UR4, 0x100000, URZ ;  /* 0x0010000004047890 */ /* 0x000fc8000fffe1ff */
[----:B------:R-:W-:Y:S02]  /*0a40*/  USHF.L.U32 UR5, UR4, 0xb, URZ ;  /* 0x0000000b04057899 */ /* 0x000fe400080006ff */
[----:B------:R-:W-:Y:S01]  /*0a50*/  USHF.L.U32 UR4, UR4, 0x1, URZ ;  /* 0x0000000104047899 */ /* 0x000fe200080006ff */
[----:B------:R-:W1:Y:S03]  /*0a60*/  FENCE.VIEW.ASYNC.S ;  /* 0x00000000000073c6 */ /* 0x000e660000000000 */
[----:B-1----:R2:W1:Y:S08]  /*0a70*/  SYNCS.EXCH.64 URZ, [UR6+0xb0], UR8 ;  /* 0x0000b00806ff75b2 */ /* 0x0024700008000100 */
[----:B------:R2:W1:Y:S02]  /*0a80*/  SYNCS.EXCH.64 URZ, [UR6+0xb8], UR4 ;  /* 0x0000b80406ff75b2 */ /* 0x0004640008000100 */
[----:B--2---:R-:W-:Y:S01]  /*0a90*/  NOP ;  /* 0x0000000000007918 */ /* 0x004fe20000000000 */
.L_x_12:
[----:B------:R-:W2:Y:S01]  /*0aa0*/  SHFL.IDX PT, R2, R90, RZ, 0x1f ;  /* 0x00001fff5a027589 */ /* 0x000ea200000e0000 */
[----:B------:R-:W1:Y:S01]  /*0ab0*/  S2UR UR28, SR_CTAID.X ;  /* 0x00000000001c79c3 */ /* 0x000e620000002500 */
[----:B------:R-:W-:-:S07]  /*0ac0*/  NOP ;  /* 0x0000000000007918 */ /* 0x000fce0000000000 */
[----:B------:R-:W1:Y:S01]  /*0ad0*/  S2UR UR21, SR_CTAID.Y ;  /* 0x00000000001579c3 */ /* 0x000e620000002600 */
[----:B--2---:R-:W-:-:S13]  /*0ae0*/  ISETP.NE.AND P0, PT, R2, 0x5, PT ;  /* 0x000000050200780c */ /* 0x004fda0003f05270 */
[----:B-1----:R-:W-:Y:S05]  /*0af0*/  @P0 BRA `(.L_x_13) ;  /* 0x0000000000480947 */ /* 0x002fea0003800000 */
[----:B------:R-:W1:Y:S01]  /*0b00*/  S2UR UR4, SR_CgaCtaId ;  /* 0x00000000000479c3 */ /* 0x000e620000008800 */
        /* <DEDUP_REMOVED lines=12> */
[----:B-1----:R1:W2:Y:S01]  /*0bd0*/  SYNCS.EXCH.64 URZ, [UR4+0xc0], UR8 ;  /* 0x0000c00804ff75b2 */ /* 0x0022a20008000100 */
[----:B------:R1:W1:Y:S01]  /*0be0*/  SYNCS.EXCH.64 URZ, [UR4+0xd0], UR6 ;  /* 0x0000d00604ff75b2 */ /* 0x0002620008000100 */
[----:B------:R1:W1:Y:S01]  /*0bf0*/  SYNCS.EXCH.64 URZ, [UR4+0xc8], UR8 ;  /* 0x0000c80804ff75b2 */ /* 0x0002620008000100 */
[----:B------:R1:W1:Y:S01]  /*0c00*/  SYNCS.EXCH.64 URZ, [UR4+0xd8], UR6 ;  /* 0x0000d80604ff75b2 */ /* 0x0002620008000100 */
[----:B------:R-:W-:Y:S01]  /*0c10*/  NOP ;  /* 0x0000000000007918 */ /* 0x000fe20000000000 */
.L_x_13:
[----:B------:R-:W-:-:S05]  /*0c20*/  CS2R.32 R82, SR_CgaSize ;  /* 0x0000000000527805 */ /* 0x000fca0000008a00 */
[----:B------:R-:W-:-:S05]  /*0c30*/  IMAD R82, R82, -0xa0, RZ ;  /* 0xffffff6052527824 */ /* 0x000fca00078e02ff */
[----:B------:R-:W-:-:S14]  /*0c40*/  R2UR UR5, R82 ;  /* 0x00000000520572ca */ /* 0x000fdc00000e0000 */
[----:B------:R-:W3:Y:S01]  /*0c50*/  LDCU UR5, c[0x0][UR5+0x2b0] ;  /* 0x00005600050577ac */ /* 0x000ee20008000800 */
[----:B------:R-:W-:Y:S02]  /*0c60*/  I2FP.F32.U32 R5, UR28 ;  /* 0x0000001c00057c45 */ /* 0x000fe40008201000 */
[----:B------:R-:W-:-:S05]  /*0c70*/  CS2R.32 R3, SR_CgaSize ;  /* 0x0000000000037805 */ /* 0x000fca0000008a00 */
[----:B------:R-:W-:-:S06]  /*0c80*/  IMAD R3, R3, -0xa0, RZ ;  /* 0xffffff6003037824 */ /* 0x000fcc00078e02ff */
[----:B------:R-:W4:Y:S01]  /*0c90*/  LDC R3, c[0x0][R3+0x2a0] ;  /* 0x0000a80003037b82 */ /* 0x000f220000000800 */
[----:B------:R-:W-:Y:S02]  /*0ca0*/  I2FP.F32.U32 R4, UR21 ;  /* 0x0000001500047c45 */ /* 0x000fe40008201000 */
[----:B------:R-:W-:-:S05]  /*0cb0*/  CS2R.32 R82, SR_CgaSize ;  /* 0x0000000000527805 */ /* 0x000fca0000008a00 */
[----:B------:R-:W-:-:S05]  /*0cc0*/  IMAD R82, R82, -0xa0, RZ ;  /* 0xffffff6052527824 */ /* 0x000fca00078e02ff */
[----:B-1----:R-:W-:-:S14]  /*0cd0*/  R2UR UR4, R82 ;  /* 0x00000000520472ca */ /* 0x002fdc00000e0000 */
[----:B------:R-:W1:Y:S01]  /*0ce0*/  LDCU UR4, c[0x0][UR4+0x2b4] ;  /* 0x00005680040477ac */ /* 0x000e620008000800 */
[----:B------:R-:W-:Y:S01]  /*0cf0*/  NOP ;  /* 0x0000000000007918 */ /* 0x000fe20000000000 */
[----:B------:R-:W2:Y:S01]  /*0d00*/  LDCU UR19, c[0x0][0xc24] ;  /* 0x00018480ff1377ac */ /* 0x000ea20008000800 */
[----:B------:R-:W-:-:S05]  /*0d10*/  CS2R.32 R2, SR_CgaSize ;  /* 0x0000000000027805 */ /* 0x000fca0000008a00 */
[----:B------:R-:W-:-:S06]  /*0d20*/  IMAD R2, R2, -0xa0, RZ ;  /* 0xffffff6002027824 */ /* 0x000fcc00078e02ff */
[----:B------:R-:W4:Y:S01]  /*0d30*/  LDC R2, c[0x0][R2+0x2a4] ;  /* 0x0000a90002027b82 */ /* 0x000f220000000800 */
[----:B---3--:R-:W-:-:S07]  /*0d40*/  FMUL R5, R5, UR5 ;  /* 0x0000000505057c20 */ /* 0x008fce0008400000 */
[----:B------:R-:W3:Y:S01]  /*0d50*/  S2UR UR49, SR_CTAID.Z ;  /* 0x00000000003179c3 */ /* 0x000ee20000002700 */
[----:B-1----:R-:W-:Y:S01]  /*0d60*/  FMUL R4, R4, UR4 ;  /* 0x0000000404047c20 */ /* 0x002fe20008400000 */
[----:B------:R-:W1:Y:S01]  /*0d70*/  F2I.U32.TRUNC.NTZ R82, R5 ;  /* 0x0000000500527305 */ /* 0x000e62000020f000 */
[----:B--2---:R-:W-:-:S07]  /*0d80*/  UISETP.GE.AND UP0, UPT, UR19, 0x1, UPT ;  /* 0x000000011300788c */ /* 0x004fce000bf06270 */
[----:B------:R-:W2:Y:S01]  /*0d90*/  F2I.U32.TRUNC.NTZ R81, R4 ;  /* 0x0000000400517305 */ /* 0x000ea2000020f000 */
[----:B-1----:R-:W-:-:S05]  /*0da0*/  IADD3 R82, PT, PT, -R82, RZ, RZ ;  /* 0x000000ff52527210 */ /* 0x002fca0007ffe1ff */
[----:B----4-:R-:W-:Y:S01]  /*0db0*/  IMAD R82, R3, R82, UR28 ;  /* 0x0000001c03527e24 */ /* 0x010fe2000f8e0252 */
[----:B--2---:R-:W-:-:S05]  /*0dc0*/  IADD3 R81, PT, PT, -R81, RZ, RZ ;  /* 0x000000ff51517210 */ /* 0x004fca0007ffe1ff */
[----:B------:R-:W-:Y:S01]  /*0dd0*/  IMAD R81, R2, R81, UR21 ;  /* 0x0000001502517e24 */ /* 0x000fe2000f8e0251 */
[----:B------:R-:W-:Y:S06]  /*0de0*/  BAR.SYNC.DEFER_BLOCKING 0x0 ;  /* 0x0000000000007b1d */ /* 0x000fec0000010000 */
[----:B---3--:R-:W-:Y:S05]  /*0df0*/  BRA.U !UP0, `(.L_x_14) ;  /* 0x0000000108d47547 */ /* 0x008fea000b800000 */
[----:B------:R-:W1:Y:S01]  /*0e00*/  LDCU.128 UR24, c[0x0][0xc10] ;  /* 0x00018200ff1877ac */ /* 0x000e620008000c00 */
[----:B------:R-:W2:Y:S01]  /*0e10*/  LDCU UR6, c[0x0][0x370] ;  /* 0x00006e00ff0677ac */ /* 0x000ea20008000800 */
[----:B------:R-:W3:Y:S01]  /*0e20*/  LDCU UR4, c[0x0][0x374] ;  /* 0x00006e80ff0477ac */ /* 0x000ee20008000800 */
[----:B------:R-:W4:Y:S01]  /*0e30*/  LDCU UR20, c[0x0][0xc0c] ;  /* 0x00018180ff1477ac */ /* 0x000f220008000800 */
[----:B------:R-:W4:Y:S01]  /*0e40*/  LDCU UR5, c[0x0][0xc20] ;  /* 0x00018400ff0577ac */ /* 0x000f220008000800 */
[----:B------:R-:W4:Y:S01]  /*0e50*/  LDCU.64 UR16, c[0x0][0xc28] ;  /* 0x00018500ff1077ac */ /* 0x000f220008000a00 */
[----:B-1----:R-:W-:Y:S02]  /*0e60*/  UISETP.NE.AND UP0, UPT, UR26, 0x1, UPT ;  /* 0x000000011a00788c */ /* 0x002fe4000bf05270 */
[----:B---3--:R-:W-:Y:S02]  /*0e70*/  UIMAD.WIDE.U32 UR8, UR4, UR27, URZ ;  /* 0x0000001b040872a5 */ /* 0x008fe4000f8e00ff */
[----:B--2---:R-:W-:-:S02]  /*0e80*/  UIMAD.WIDE.U32 UR10, UR6, UR24, URZ ;  /* 0x00000018060a72a5 */ /* 0x004fc4000f8e00ff */
[----:B----4-:R-:W-:Y:S02]  /*0e90*/  UISETP.NE.AND UP2, UPT, UR20, 0x1, UPT ;  /* 0x000000011400788c */ /* 0x010fe4000bf45270 */
[----:B------:R-:W-:Y:S01]  /*0ea0*/  UISETP.NE.AND UP4, UPT, UR19, 0x1, UPT ;  /* 0x000000011300788c */ /* 0x000fe2000bf85270 */
[----:B------:R-:W-:Y:S02]  /*0eb0*/  UMOV UR8, UR9 ;  /* 0x0000000900087c82 */ /* 0x000fe40008000000 */
[----:B------:R-:W-:Y:S01]  /*0ec0*/  UMOV UR10, UR11 ;  /* 0x0000000b000a7c82 */ /* 0x000fe20008000000 */
[----:B------:R-:W-:Y:S02]  /*0ed0*/  @UP0 USHF.R.U32.HI UR4, URZ, UR5, UR8 ;  /* 0x00000005ff040299 */ /* 0x000fe40008011608 */
[----:B------:R-:W-:Y:S02]  /*0ee0*/  UIMAD.WIDE.U32 UR12, UR21, UR27, URZ ;  /* 0x0000001b150c72a5 */ /* 0x000fe4000f8e00ff */
[----:B------:R-:W-:-:S02]  /*0ef0*/  UIMAD.WIDE.U32 UR8, UR4, UR16, URZ ;  /* 0x00000010040872a5 */ /* 0x000fc4000f8e00ff */
[----:B------:R-:W-:Y:S02]  /*0f00*/  @UP2 USHF.R.U32.HI UR6, URZ, UR25, UR10 ;  /* 0x00000019ff062299 */ /* 0x000fe4000801160a */
[----:B------:R-:W-:Y:S02]  /*0f10*/  UIMAD.WIDE.U32 UR14, UR28, UR24, URZ ;  /* 0x000000181c0e72a5 */ /* 0x000fe4000f8e00ff */
[----:B------:R-:W-:Y:S01]  /*0f20*/  UIMAD.WIDE.U32 UR10, UR6, UR16, URZ ;  /* 0x00000010060a72a5 */ /* 0x000fe2000f8e00ff */
[----:B------:R-:W-:Y:S01]  /*0f30*/  UMOV UR12, UR13 ;  /* 0x0000000d000c7c82 */ /* 0x000fe20008000000 */
[----:B------:R-:W-:Y:S01]  /*0f40*/  UMOV UR8, UR9 ;  /* 0x0000000900087c82 */ /* 0x000fe20008000000 */
[----:B------:R-:W-:Y:S02]  /*0f50*/  USHF.R.U32.HI UR12, URZ, UR5, UR12 ;  /* 0x00000005ff0c7299 */ /* 0x000fe4000801160c */
[----:B------:R-:W-:Y:S01]  /*0f60*/  @UP4 USHF.R.U32.HI UR4, URZ, UR17, UR8 ;  /* 0x00000011ff044299 */ /* 0x000fe20008011608 */
[----:B------:R-:W-:Y:S01]  /*0f70*/  UMOV UR14, UR15 ;  /* 0x0000000f000e7c82 */ /* 0x000fe20008000000 */
[----:B------:R-:W-:Y:S01]  /*0f80*/  UMOV UR10, UR11 ;  /* 0x0000000b000a7c82 */ /* 0x000fe20008000000 */
[----:B------:R-:W-:-:S02]  /*0f90*/  USHF.R.U32.HI UR14, URZ, UR25, UR14 ;  /* 0x00000019ff0e7299 */ /* 0x000fc4000801160e */
[----:B------:R-:W-:Y:S02]  /*0fa0*/  USEL UR5, UR21, UR12, !UP0 ;  /* 0x0000000c15057287 */ /* 0x000fe4000c000000 */
[----:B------:R-:W-:Y:S02]  /*0fb0*/  @UP4 USHF.R.U32.HI UR6, URZ, UR17, UR10 ;  /* 0x00000011ff064299 */ /* 0x000fe4000801160a */
[----:B------:R-:W-:Y:S02]  /*0fc0*/  UIMAD UR7, UR4, UR19, URZ ;  /* 0x00000013040772a4 */ /* 0x000fe4000f8e02ff */
[----:B------:R-:W-:Y:S02]  /*0fd0*/  USEL UR4, UR28, UR14, !UP2 ;  /* 0x0000000e1c047287 */ /* 0x000fe4000d000000 */
[----:B------:R-:W-:Y:S02]  /*0fe0*/  UIMAD UR10, UR6, UR19, URZ ;  /* 0x00000013060a72a4 */ /* 0x000fe4000f8e02ff */
[----:B------:R-:W-:-:S02]  /*0ff0*/  UISETP.GE.AND UP0, UPT, UR5, UR7, UPT ;  /* 0x000000070500728c */ /* 0x000fc4000bf06270 */
[----:B------:R-:W-:Y:S02]  /*1000*/  UIMAD.WIDE.U32 UR8, UR5, UR16, URZ ;  /* 0x00000010050872a5 */ /* 0x000fe4000f8e00ff */
[----:B------:R-:W-:Y:S02]  /*1010*/  UISETP.GE.OR UP0, UPT, UR4, UR10, UP0 ;  /* 0x0000000a0400728c */ /* 0x000fe40008706670 */
[----:B------:R-:W-:Y:S02]  /*1020*/  UIMAD.WIDE.U32 UR10, UR4, UR16, URZ ;  /* 0x00000010040a72a5 */ /* 0x000fe4000f8e00ff */
[----:B------:R-:W-:Y:S01]  /*1030*/  UIADD3 UR10, UPT, UPT, -UR4, URZ, URZ ;  /* 0x000000ff040a7290 */ /* 0x000fe2000fffe1ff */
[----:B------:R-:W-:Y:S01]  /*1040*/  UMOV UR8, UR9 ;  /* 0x0000000900087c82 */ /* 0x000fe20008000000 */
[----:B------:R-:W-:Y:S02]  /*1050*/  UIADD3 UR9, UPT, UPT, -UR5, URZ, URZ ;  /* 0x000000ff05097290 */ /* 0x000fe4000fffe1ff */
[----:B------:R-:W-:-:S03]  /*1060*/  USHF.R.U32.HI UR8, URZ, UR17, UR8 ;  /* 0x00000011ff087299 */ /* 0x000fc60008011608 */
[----:B------:R-:W-:Y:S01]  /*1070*/  @!UP0 UMOV UR7, UR11 ;  /* 0x0000000b00078c82 */ /* 0x000fe20008000000 */
[----:B------:R-:W-:Y:S02]  /*1080*/  UIMAD UR21, UR26, UR9, UR21 ;  /* 0x000000091a1572a4 */ /* 0x000fe4000f8e0215 */
[----:B------:R-:W-:Y:S02]  /*1090*/  USEL UR8, UR5, UR8, !UP4 ;  /* 0x0000000805087287 */ /* 0x000fe4000e000000 */
[----:B------:R-:W-:Y:S02]  /*10a0*/  @!UP0 USHF.R.U32.HI UR7, URZ, UR17, UR7 ;  /* 0x00000011ff078299 */ /* 0x000fe40008011607 */
[----:B------:R-:W-:Y:S02]  /*10b0*/  UIADD3 UR9, UPT, UPT, -UR8, URZ, URZ ;  /* 0x000000ff08097290 */ /* 0x000fe4000fffe1ff */
[----:B------:R-:W-:Y:S02]  /*10c0*/  @!UP0 USEL UR7, UR4, UR7, !UP4 ;  /* 0x0000000704078287 */ /* 0x000fe4000e000000 */
[----:B------:R-:W-:-:S02]  /*10d0*/  UIMAD UR9, UR19, UR9, UR5 ;  /* 0x00000009130972a4 */ /* 0x000fc4000f8e0205 */
[----:B------:R-:W-:Y:S02]  /*10e0*/  @!UP0 UIADD3 UR8, UPT, UPT, UR8, -UR7, URZ ;  /* 0x8000000708088290 */ /* 0x000fe4000fffe0ff */
[----:B------:R-:W-:Y:S02]  /*10f0*/  @!UP0 UIMAD UR7, UR9, UR6, UR7 ;  /* 0x00000006090782a4 */ /* 0x000fe4000f8e0207 */
[----:B------:R-:W-:Y:S02]  /*1100*/  @!UP0 UIMAD UR5, UR8, UR19, UR4 ;  /* 0x00000013080582a4 */ /* 0x000fe4000f8e0204 */
[----:B------:R-:W-:Y:S02]  /*1110*/  UIMAD UR6, UR20, UR10, UR28 ;  /* 0x0000000a140672a4 */ /* 0x000fe4000f8e021c */
[----:B------:R-:W-:Y:S01]  /*1120*/  UIMAD UR21, UR5, UR26, UR21 ;  /* 0x0000001a051572a4 */ /* 0x000fe2000f8e0215 */
[----:B------:R-:W-:Y:S02]  /*1130*/  @!UP0 UMOV UR4, UR7 ;  /* 0x0000000700048c82 */ /* 0x000fe40008000000 */
[----:B------:R-:W-:-:S12]  /*1140*/  UIMAD UR28, UR4, UR20, UR6 ;  /* 0x00000014041c72a4 */ /* 0x000fd8000f8e0206 */
.L_x_14:
[----:B------:R-:W1:Y:S02]  /*1150*/  LDCU UR4, c[0x0][0xc30] ;  /* 0x00018600ff0477ac */ /* 0x000e640008000800 */
[----:B-1----:R-:W-:-:S09]  /*1160*/  UISETP.NE.AND UP0, UPT, UR4, 0x1, UPT ;  /* 0x000000010400788c */ /* 0x002fd2000bf05270 */
[----:B------:R-:W-:Y:S05]  /*1170*/  BRA.U UP0, `(.L_x_15) ;  /* 0x0000000100447547 */ /* 0x000fea000b800000 */
[----:B------:R-:W1:Y:S01]  /*1180*/  LDCU.128 UR8, c[0x0][0xc10] ;  /* 0x00018200ff0877ac */ /* 0x000e620008000c00 */
[----:B------:R-:W2:Y:S01]  /*1190*/  LDCU UR12, c[0x0][0xc0c] ;  /* 0x00018180ff0c77ac */ /* 0x000ea20008000800 */
[----:B------:R-:W3:Y:S01]  /*11a0*/  LDCU UR13, c[0x0][0xc20] ;  /* 0x00018400ff0d77ac */ /* 0x000ee20008000800 */
[----:B-1----:R-:W-:Y:S02]  /*11b0*/  UIMAD.WIDE.U32 UR6, UR28, UR8, URZ ;  /* 0x000000081c0672a5 */ /* 0x002fe4000f8e00ff */
[----:B------:R-:W-:Y:S02]  /*11c0*/  UIMAD.WIDE.U32 UR4, UR21, UR11, URZ ;  /* 0x0000000b150472a5 */ /* 0x000fe4000f8e00ff */
[----:B--2---:R-:W-:Y:S02]  /*11d0*/  UISETP.NE.AND UP2, UPT, UR12, 0x1, UPT ;  /* 0x000000010c00788c */ /* 0x004fe4000bf45270 */
[----:B------:R-:W-:Y:S01]  /*11e0*/  UISETP.NE.AND UP0, UPT, UR10, 0x1, UPT ;  /* 0x000000010a00788c */ /* 0x000fe2000bf05270 */
[----:B------:R-:W-:-:S02]  /*11f0*/  UMOV UR6, UR7 ;  /* 0x0000000700067c82 */ /* 0x000fc40008000000 */
[----:B------:R-:W-:Y:S01]  /*1200*/  UMOV UR4, UR5 ;  /* 0x0000000500047c82 */ /* 0x000fe20008000000 */
[----:B------:R-:W-:Y:S02]  /*1210*/  USHF.R.U32.HI UR6, URZ, UR9, UR6 ;  /* 0x00000009ff067299 */ /* 0x000fe40008011606 */
[----:B---3--:R-:W-:Y:S02]  /*1220*/  USHF.R.U32.HI UR4, URZ, UR13, UR4 ;  /* 0x0000000dff047299 */ /* 0x008fe40008011604 */
[----:B------:R-:W-:Y:S02]  /*1230*/  USEL UR5, UR28, UR6, !UP2 ;  /* 0x000000061c057287 */ /* 0x000fe4000d000000 */
[----:B------:R-:W-:-:S04]  /*1240*/  USEL UR4, UR21, UR4, !UP0 ;  /* 0x0000000415047287 */ /* 0x000fc8000c000000 */
[----:B------:R-:W-:Y:S02]  /*1250*/  UIADD3 UR6, UPT, UPT, UR5, -UR4, URZ ;  /* 0x8000000405067290 */ /* 0x000fe4000fffe0ff */
[----:B------:R-:W-:Y:S02]  /*1260*/  UIADD3 UR4, UPT, UPT, -UR5, UR4, URZ ;  /* 0x0000000405047290 */ /* 0x000fe4000fffe1ff */
[----:B------:R-:W-:Y:S02]  /*1270*/  UIMAD UR21, UR6, UR10, UR21 ;  /* 0x0000000a061572a4 */ /* 0x000fe4000f8e0215 */
[----:B------:R-:W-:-:S12]  /*1280*/  UIMAD UR28, UR4, UR12, UR28 ;  /* 0x0000000c041c72a4 */ /* 0x000fd8000f8e021c */
.L_x_15:
[----:B------:R-:W-:Y:S01]  /*1290*/  BAR.SYNC.DEFER_BLOCKING 0x0 ;  /* 0x0000000000007b1d */ /* 0x000fe20000010000 */
[----:B------:R-:W-:Y:S01]  /*12a0*/  UISETP.NE.AND UP0, UPT, UR18, 0x2, UPT ;  /* 0x000000021200788c */ /* 0x000fe2000bf05270 */
[----:B------:R-:W-:Y:S02]  /*12b0*/  ISETP.NE.OR P3, PT, R0, 0x2, !P3 ;  /* 0x000000020000780c */ /* 0x000fe40005f65670 */
[----:B------:R-:W-:Y:S02]  /*12c0*/  LOP3.LUT R0, R87, 0x1f, RZ, 0xc0, !PT ;  /* 0x0000001f57007812 */ /* 0x000fe400078ec0ff */
[----:B------:R-:W1:Y:S04]  /*12d0*/  LDCU UR39, c[0x0][0xc24] ;  /* 0x00018480ff2777ac */ /* 0x000e680008000800 */
[----:B------:R-:W-:Y:S05]  /*12e0*/  BRA.U UP0, `(.L_x_16) ;  /* 0x00000021000c7547 */ /* 0x000fea000b800000 */
[----:B------:R-:W2:Y:S01]  /*12f0*/  LDCU UR7, c[0x0][0x394] ;  /* 0x00007280ff0777ac */ /* 0x000ea20008000800 */
[----:B------:R-:W-:Y:S01]  /*1300*/  PLOP3.LUT P1, PT, PT, PT, UP3, 0x80, 0x8 ;  /* 0x000000000008781c */ /* 0x000fe20003f2f038 */
[----:B------:R-:W-:Y:S01]  /*1310*/  IMAD.MOV.U32 R2, RZ, RZ, RZ ;  /* 0x000000ffff027224 */ /* 0x000fe200078e00ff */
[----:B------:R-:W-:Y:S01]  /*1320*/  ISETP.EQ.OR P2, PT, R0, RZ, P3 ;  /* 0x000000ff0000720c */ /* 0x000fe20001f42670 */
[----:B------:R-:W3:Y:S01]  /*1330*/  LDCU UR6, c[0x0][0x5d8] ;  /* 0x0000bb00ff0677ac */ /* 0x000ee20008000800 */
[----:B------:R-:W-:Y:S01]  /*1340*/  PLOP3.LUT P1, PT, P1, PT, PT, 0x8, 0x80 ;  /* 0x000000000080781c */ /* 0x000fe20000f2e170 */
[----:B------:R-:W4:Y:S01]  /*1350*/  LDCU UR68, c[0x0][0x370] ;  /* 0x00006e00ff4477ac */ /* 0x000f220008000800 */
[----:B------:R-:W1:Y:S01]  /*1360*/  LDCU.64 UR60, c[0x0][0x348] ;  /* 0x00006900ff3c77ac */ /* 0x000e620008000a00 */
[----:B------:R-:W1:Y:S01]  /*1370*/  LDCU UR67, c[0x0][0x374] ;  /* 0x00006e80ff4377ac */ /* 0x000e620008000800 */
[----:B--2---:R-:W-:Y:S02]  /*1380*/  UIADD3 UR5, UPT, UPT, UR7, 0x3f, URZ ;  /* 0x0000003f07057890 */ /* 0x004fe4000fffe0ff */
[----:B---3--:R-:W-:-:S02]  /*1390*/  UIADD3 UR6, UPT, UPT, UR6, 0x7f, URZ ;  /* 0x0000007f06067890 */ /* 0x008fc4000fffe0ff */
[----:B------:R-:W-:Y:S02]  /*13a0*/  USHF.R.S32.HI UR4, URZ, 0x1f, UR5 ;  /* 0x0000001fff047899 */ /* 0x000fe40008011405 */
[----:B------:R-:W-:Y:S02]  /*13b0*/  UIADD3 UR72, UPT, UPT, UR7, 0x7e, URZ ;  /* 0x0000007e07487890 */ /* 0x000fe4000fffe0ff */
[----:B------:R-:W-:Y:S02]  /*13c0*/  ULEA.HI UR4, UR4, UR5, URZ, 0x6 ;  /* 0x0000000504047291 */ /* 0x000fe4000f8f30ff */
[----:B------:R-:W-:Y:S02]  /*13d0*/  UIADD3 UR5, UPT, UPT, UR7, -0x1, URZ ;  /* 0xffffffff07057890 */ /* 0x000fe4000fffe0ff */
[----:B------:R-:W-:Y:S02]  /*13e0*/  USHF.R.S32.HI UR70, URZ, 0x6, UR4 ;  /* 0x00000006ff467899 */ /* 0x000fe40008011404 */
[----:B------:R-:W-:-:S02]  /*13f0*/  UISETP.GE.U32.AND UP1, UPT, UR5, -0x7f, UPT ;  /* 0xffffff810500788c */ /* 0x000fc4000bf26070 */
[----:B------:R-:W-:Y:S02]  /*1400*/  UISETP.LT.U32.AND UP0, UPT, UR70, 0x6, UPT ;  /* 0x000000064600788c */ /* 0x000fe4000bf01070 */
[----:B------:R-:W-:Y:S02]  /*1410*/  USHF.R.S32.HI UR4, URZ, 0x1f, UR6 ;  /* 0x0000001fff047899 */ /* 0x000fe40008011406 */
[----:B------:R-:W-:Y:S02]  /*1420*/  USEL UR69, UR70, 0x6, UP0 ;  /* 0x0000000646457887 */ /* 0x000fe40008000000 */
[----:B------:R-:W-:Y:S02]  /*1430*/  ULEA.HI UR4, UR4, UR6, URZ, 0x7 ;  /* 0x0000000604047291 */ /* 0x000fe4000f8f38ff */
[----:B------:R-:W-:Y:S02]  /*1440*/  UIADD3 UR58, UPT, UPT, UR69, -0x1, URZ ;  /* 0xffffffff453a7890 */ /* 0x000fe4000fffe0ff */
[----:B------:R-:W-:-:S02]  /*1450*/  @UP1 UIADD3 UR58, UPT, UPT, UR69, URZ, URZ ;  /* 0x000000ff453a1290 */ /* 0x000fc4000fffe0ff */
[----:B------:R-:W-:Y:S02]  /*1460*/  USHF.R.S32.HI UR66, URZ, 0x7, UR4 ;  /* 0x00000007ff427899 */ /* 0x000fe40008011404 */
[----:B------:R-:W-:Y:S02]  /*1470*/  UIADD3 UR71, UPT, UPT, UR70, -UR69, URZ ;  /* 0x8000004546477290 */ /* 0x000fe4000fffe0ff */
[----:B------:R-:W-:Y:S01]  /*1480*/  UIADD3 UR58, UPT, UPT, UR58, 0x1, URZ ;  /* 0x000000013a3a7890 */ /* 0x000fe2000fffe0ff */
[----:B------:R-:W-:Y:S01]  /*1490*/  UMOV UR35, 0x1 ;  /* 0x0000000100237882 */ /* 0x000fe20000000000 */
[----:B-1--4-:R-:W-:-:S10]  /*14a0*/  UMOV UR38, URZ ;  /* 0x000000ff00267c82 */ /* 0x012fd40008000000 */
.L_x_32:
[----:B------:R-:W-:Y:S01]  /*14b0*/  IMAD.U32 R4, RZ, RZ, UR66 ;  /* 0x00000042ff047e24 */ /* 0x000fe2000f8e00ff */
[----:B------:R-:W1:Y:S04]  /*14c0*/  LDCU UR63, c[0x0][0x5dc] ;  /* 0x0000bb80ff3f77ac */ /* 0x000e680008000800 */
[-C--:B------:R-:W-:Y:S01]  /*14d0*/  IABS R0, R4.reuse ;  /* 0x0000000400007213 */ /* 0x080fe20000000000 */
[----:B------:R-:W2:Y:S01]  /*14e0*/  LDCU UR62, c[0x0][0x5e0] ;  /* 0x0000bc00ff3e77ac */ /* 0x000ea20008000800 */
[----:B------:R-:W-:Y:S02]  /*14f0*/  IABS R4, R4 ;  /* 0x0000000400047213 */ /* 0x000fe40000000000 */
[----:B------:R-:W-:Y:S01]  /*1500*/  R2UR UR6, R0 ;  /* 0x00000000000672ca */ /* 0x000fe200000e0000 */
[----:B------:R-:W-:Y:S01]  /*1510*/  UMOV UR48, 0x400 ;  /* 0x0000040000307882 */ /* 0x000fe20000000000 */
[----:B------:R-:W-:Y:S01]  /*1520*/  USHF.L.U32 UR46, UR28, 0x7, URZ ;  /* 0x000000071c2e7899 */ /* 0x000fe200080006ff */
[----:B------:R-:W-:Y:S01]  /*1530*/  UMOV UR15, URZ ;  /* 0x000000ff000f7c82 */ /* 0x000fe20008000000 */
[----:B-1----:R-:W-:-:S09]  /*1540*/  IMAD.U32 R3, RZ, RZ, UR63 ;  /* 0x0000003fff037e24 */ /* 0x002fd2000f8e00ff */
[----:B------:R-:W1:Y:S08]  /*1550*/  I2F.RP R6, UR6 ;  /* 0x0000000600067d06 */ /* 0x000e700008209400 */
[----:B-1----:R-:W1:Y:S02]  /*1560*/  MUFU.RCP R5, R6 ;  /* 0x0000000600057308 */ /* 0x002e640000001000 */
[----:B-1----:R-:W-:-:S06]  /*1570*/  VIADD R5, R5, 0xffffffe ;  /* 0x0ffffffe05057836 */ /* 0x002fcc0000000000 */
[----:B------:R-:W1:Y:S02]  /*1580*/  F2I.FTZ.U32.TRUNC.NTZ R0, R5 ;  /* 0x0000000500007305 */ /* 0x000e64000021f000 */
[----:B-1----:R-:W-:Y:S02]  /*1590*/  R2UR UR5, R0 ;  /* 0x00000000000572ca */ /* 0x002fe400000e0000 */
[----:B------:R-:W-:Y:S01]  /*15a0*/  IABS R0, R3 ;  /* 0x0000000300007213 */ /* 0x000fe20000000000 */
[----:B------:R-:W-:-:S03]  /*15b0*/  IMAD.U32 R3, RZ, RZ, UR21 ;  /* 0x00000015ff037e24 */ /* 0x000fc6000f8e00ff */
[----:B------:R-:W-:Y:S01]  /*15c0*/  R2UR UR8, R0 ;  /* 0x00000000000872ca */ /* 0x000fe200000e0000 */
[----:B------:R-:W-:Y:S01]  /*15d0*/  IMAD.MOV R0, RZ, RZ, -R4 ;  /* 0x000000ffff007224 */ /* 0x000fe200078e0a04 */
[----:B------:R-:W-:-:S04]  /*15e0*/  IABS R3, R3 ;  /* 0x0000000300037213 */ /* 0x000fc80000000000 */
[----:B------:R-:W-:Y:S01]  /*15f0*/  R2UR UR9, R3 ;  /* 0x00000000030972ca */ /* 0x000fe200000e0000 */
[----:B------:R-:W-:-:S04]  /*1600*/  UIADD3 UR4, UPT, UPT, URZ, -UR5, URZ ;  /* 0x80000005ff047290 */ /* 0x000fc8000fffe0ff */
[----:B------:R-:W-:Y:S02]  /*1610*/  UIMAD UR7, UR4, UR6, URZ ;  /* 0x00000006040772a4 */ /* 0x000fe4000f8e02ff */
[----:B------:R-:W1:Y:S01]  /*1620*/  I2F.RP R3, UR8 ;  /* 0x0000000800037d06 */ /* 0x000e620008209400 */
[----:B------:R-:W-:Y:S02]  /*1630*/  UMOV UR4, URZ ;  /* 0x000000ff00047c82 */ /* 0x000fe40008000000 */
[----:B------:R-:W-:Y:S02]  /*1640*/  UIMAD.WIDE.U32 UR4, UR5, UR7, UR4 ;  /* 0x00000007050472a5 */ /* 0x000fe4000f8e0004 */
[----:B------:R-:W-:-:S05]  /*1650*/  R2UR UR7, R0 ;  /* 0x00000000000772ca */ /* 0x000fca00000e0000 */
[----:B------:R-:W-:Y:S02]  /*1660*/  UMOV UR4, UR5 ;  /* 0x0000000500047c82 */ /* 0x000fe40008000000 */
[----:B------:R-:W-:Y:S01]  /*1670*/  UIMAD.WIDE.U32 UR4, UR4, UR9, URZ ;  /* 0x00000009040472a5 */ /* 0x000fe2000f8e00ff */
[----:B-1----:R-:W1:Y:S06]  /*1680*/  MUFU.RCP R3, R3 ;  /* 0x0000000300037308 */ /* 0x002e6c0000001000 */
[----:B------:R-:W-:Y:S02]  /*1690*/  UMOV UR4, UR5 ;  /* 0x0000000500047c82 */ /* 0x000fe40008000000 */
[----:B------:R-:W-:-:S04]  /*16a0*/  UIMAD UR5, UR4, UR7, UR9 ;  /* 0x00000007040572a4 */ /* 0x000fc8000f8e0209 */
[----:B------:R-:W-:Y:S01]  /*16b0*/  UISETP.GT.U32.AND UP0, UPT, UR6, UR5, UPT ;  /* 0x000000050600728c */ /* 0x000fe2000bf04070 */
[----:B-1----:R-:W-:-:S10]  /*16c0*/  VIADD R4, R3, 0xffffffe ;  /* 0x0ffffffe03047836 */ /* 0x002fd40000000000 */
[----:B------:R-:W-:Y:S01]  /*16d0*/  @!UP0 UIADD3 UR5, UPT, UPT, UR5, -UR6, URZ ;  /* 0x8000000605058290 */ /* 0x000fe2000fffe0ff */
[----:B------:R-:W1:Y:S01]  /*16e0*/  F2I.FTZ.U32.TRUNC.NTZ R0, R4 ;  /* 0x0000000400007305 */ /* 0x000e62000021f000 */
[----:B------:R-:W-:Y:S02]  /*16f0*/  @!UP0 UIADD3 UR4, UPT, UPT, UR4, 0x1, URZ ;  /* 0x0000000104048890 */ /* 0x000fe4000fffe0ff */
[----:B------:R-:W-:Y:S02]  /*1700*/  UISETP.GE.U32.AND UP1, UPT, UR5, UR6, UPT ;  /* 0x000000060500728c */ /* 0x000fe4000bf26070 */
[----:B------:R-:W-:-:S04]  /*1710*/  ULOP3.LUT UR5, UR21, UR66, URZ, 0x3c, !UPT ;  /* 0x0000004215057292 */ /* 0x000fc8000f8e3cff */
[----:B------:R-:W-:-:S05]  /*1720*/  UISETP.GE.AND UP0, UPT, UR5, URZ, UPT ;  /* 0x000000ff0500728c */ /* 0x000fca000bf06270 */
[----:B------:R-:W-:Y:S01]  /*1730*/  @UP1 UIADD3 UR4, UPT, UPT, UR4, 0x1, URZ ;  /* 0x0000000104041890 */ /* 0x000fe2000fffe0ff */
[----:B-1----:R-:W-:Y:S01]  /*1740*/  R2UR UR5, R0 ;  /* 0x00000000000572ca */ /* 0x002fe200000e0000 */
[----:B------:R-:W-:Y:S01]  /*1750*/  UISETP.NE.AND UP1, UPT, UR66, URZ, UPT ;  /* 0x000000ff4200728c */ /* 0x000fe2000bf25270 */
[----:B--2---:R-:W-:-:S04]  /*1760*/  IMAD.U32 R0, RZ, RZ, UR62 ;  /* 0x0000003eff007e24 */ /* 0x004fc8000f8e00ff */
[----:B------:R-:W-:Y:S01]  /*1770*/  UMOV UR7, UR4 ;  /* 0x0000000400077c82 */ /* 0x000fe20008000000 */
[----:B------:R-:W-:Y:S01]  /*1780*/  IABS R0, R0 ;  /* 0x0000000000007213 */ /* 0x000fe20000000000 */
[----:B------:R-:W-:-:S03]  /*1790*/  @!UP0 UIADD3 UR7, UPT, UPT, -UR7, URZ, URZ ;  /* 0x000000ff07078290 */ /* 0x000fc6000fffe1ff */
[----:B------:R-:W-:Y:S01]  /*17a0*/  R2UR UR9, R0 ;  /* 0x00000000000972ca */ /* 0x000fe200000e0000 */
[----:B------:R-:W-:Y:S02]  /*17b0*/  @!UP1 ULOP3.LUT UR7, URZ, UR66, URZ, 0x33, !UPT ;  /* 0x00000042ff079292 */ /* 0x000fe4000f8e33ff */
[----:B------:R-:W-:-:S04]  /*17c0*/  UIADD3 UR4, UPT, UPT, URZ, -UR5, URZ ;  /* 0x80000005ff047290 */ /* 0x000fc8000fffe0ff */
[----:B------:R-:W-:Y:S01]  /*17d0*/  IMAD.U32 R3, RZ, RZ, UR7 ;  /* 0x00000007ff037e24 */ /* 0x000fe2000f8e00ff */
[----:B------:R-:W-:-:S03]  /*17e0*/  UIMAD UR6, UR4, UR8, URZ ;  /* 0x00000008040672a4 */ /* 0x000fc6000f8e02ff */
[----:B------:R-:W-:Y:S01]  /*17f0*/  UMOV UR4, URZ ;  /* 0x000000ff00047c82 */ /* 0x000fe20008000000 */
[----:B------:R-:W-:Y:S01]  /*1800*/  IABS R3, R3 ;  /* 0x0000000300037213 */ /* 0x000fe20000000000 */
[----:B------:R-:W-:-:S03]  /*1810*/  UIMAD.WIDE.U32 UR4, UR5, UR6, UR4 ;  /* 0x00000006050472a5 */ /* 0x000fc6000f8e0004 */
[----:B------:R-:W-:Y:S02]  /*1820*/  R2UR UR10, R3 ;  /* 0x00000000030a72ca */ /* 0x000fe400000e0000 */
[----:B------:R-:W1:Y:S02]  /*1830*/  I2F.RP R3, UR9 ;  /* 0x0000000900037d06 */ /* 0x000e640008209400 */
[----:B------:R-:W-:-:S09]  /*1840*/  UMOV UR4, UR5 ;  /* 0x0000000500047c82 */ /* 0x000fd20008000000 */
[----:B------:R-:W-:Y:S01]  /*1850*/  UIMAD.WIDE.U32 UR4, UR4, UR10, URZ ;  /* 0x0000000a040472a5 */ /* 0x000fe2000f8e00ff */
[----:B-1----:R-:W1:Y:S06]  /*1860*/  MUFU.RCP R0, R3 ;  /* 0x0000000300007308 */ /* 0x002e6c0000001000 */
[----:B------:R-:W-:Y:S02]  /*1870*/  UMOV UR4, UR5 ;  /* 0x0000000500047c82 */ /* 0x000fe40008000000 */
[----:B------:R-:W-:-:S04]  /*1880*/  UIADD3 UR5, UPT, UPT, -UR4, URZ, URZ ;  /* 0x000000ff04057290 */ /* 0x000fc8000fffe1ff */
[----:B------:R-:W-:-:S04]  /*1890*/  UIMAD UR5, UR8, UR5, UR10 ;  /* 0x00000005080572a4 */ /* 0x000fc8000f8e020a */
[----:B------:R-:W-:Y:S01]  /*18a0*/  UISETP.GT.U32.AND UP0, UPT, UR8, UR5, UPT ;  /* 0x000000050800728c */ /* 0x000fe2000bf04070 */
[----:B-1----:R-:W-:Y:S02]  /*18b0*/  VIADD R0, R0, 0xffffffe ;  /* 0x0ffffffe00007836 */ /* 0x002fe40000000000 */
[----:B------:R-:W-:-:S04]  /*18c0*/  IMAD.U32 R3, RZ, RZ, UR35 ;  /* 0x00000023ff037e24 */ /* 0x000fc8000f8e00ff */
[----:B------:R-:W1:Y:S04]  /*18d0*/  F2I.FTZ.U32.TRUNC.NTZ R0, R0 ;  /* 0x0000000000007305 */ /* 0x000e68000021f000 */
[----:B------:R-:W-:Y:S01]  /*18e0*/  @!UP0 UIADD3 UR5, UPT, UPT, UR5, -UR8, URZ ;  /* 0x8000000805058290 */ /* 0x000fe2000fffe0ff */
[----:B------:R-:W-:Y:S01]  /*18f0*/  SHF.L.U32 R3, R3, 0x1f, RZ ;  /* 0x0000001f03037819 */ /* 0x000fe200000006ff */
[----:B------:R-:W-:Y:S02]  /*1900*/  @!UP0 UIADD3 UR4, UPT, UPT, UR4, 0x1, URZ ;  /* 0x0000000104048890 */ /* 0x000fe4000fffe0ff */
[----:B------:R-:W-:Y:S01]  /*1910*/  UISETP.GE.U32.AND UP1, UPT, UR5, UR8, UPT ;  /* 0x000000080500728c */ /* 0x000fe2000bf26070 */
[----:B------:R-:W2:Y:S01]  /*1920*/  S2UR UR8, SR_CgaCtaId ;  /* 0x00000000000879c3 */ /* 0x000ea20000008800 */
[----:B------:R-:W-:-:S04]  /*1930*/  ULOP3.LUT UR5, UR7, UR63, URZ, 0x3c, !UPT ;  /* 0x0000003f07057292 */ /* 0x000fc8000f8e3cff */
[----:B------:R-:W-:-:S03]  /*1940*/  UISETP.GE.AND UP0, UPT, UR5, URZ, UPT ;  /* 0x000000ff0500728c */ /* 0x000fc6000bf06270 */
[----:B-1----:R-:W-:Y:S02]  /*1950*/  R2UR UR5, R0 ;  /* 0x00000000000572ca */ /* 0x002fe400000e0000 */
[----:B------:R-:W-:Y:S02]  /*1960*/  @UP1 UIADD3 UR4, UPT, UPT, UR4, 0x1, URZ ;  /* 0x0000000104041890 */ /* 0x000fe4000fffe0ff */
[----:B------:R-:W-:-:S05]  /*1970*/  UISETP.NE.AND UP1, UPT, UR63, URZ, UPT ;  /* 0x000000ff3f00728c */ /* 0x000fca000bf25270 */
[----:B------:R-:W-:Y:S02]  /*1980*/  UMOV UR6, UR4 ;  /* 0x0000000400067c82 */ /* 0x000fe40008000000 */
[----:B------:R-:W-:Y:S02]  /*1990*/  @!UP0 UIADD3 UR6, UPT, UPT, -UR6, URZ, URZ ;  /* 0x000000ff06068290 */ /* 0x000fe4000fffe1ff */
[----:B------:R-:W-:Y:S02]  /*19a0*/  UIADD3 UR4, UPT, UPT, URZ, -UR5, URZ ;  /* 0x80000005ff047290 */ /* 0x000fe4000fffe0ff */
[----:B------:R-:W-:Y:S02]  /*19b0*/  @!UP1 ULOP3.LUT UR6, URZ, UR63, URZ, 0x33, !UPT ;  /* 0x0000003fff069292 */ /* 0x000fe4000f8e33ff */
[----:B--2---:R-:W-:-:S04]  /*19c0*/  ULEA UR48, UR8, UR48, 0x18 ;  /* 0x0000003008307291 */ /* 0x004fc8000f8ec0ff */
[----:B------:R-:W-:Y:S01]  /*19d0*/  ULEA UR8, UR38, UR48, 0x3 ;  /* 0x0000003026087291 */ /* 0x000fe2000f8e18ff */
[----:B------:R-:W-:-:S05]  /*19e0*/  IMAD.U32 R0, RZ, RZ, UR6 ;  /* 0x00000006ff007e24 */ /* 0x000fca000f8e00ff */
[----:B------:R-:W-:-:S03]  /*19f0*/  IABS R0, R0 ;  /* 0x0000000000007213 */ /* 0x000fc60000000000 */
[----:B------:R1:W2:Y:S01]  /*1a00*/  SYNCS.PHASECHK.TRANS64.TRYWAIT P0, [UR8+0x30], R3 ;  /* 0x00003003ff0075a7 */ /* 0x0002a20008001108 */
[----:B------:R-:W-:Y:S01]  /*1a10*/  R2UR UR10, R0 ;  /* 0x00000000000a72ca */ /* 0x000fe200000e0000 */
[----:B------:R-:W-:-:S03]  /*1a20*/  UIMAD UR8, UR4, UR9, URZ ;  /* 0x00000009040872a4 */ /* 0x000fc6000f8e02ff */
[----:B------:R-:W-:Y:S02]  /*1a30*/  UMOV UR4, URZ ;  /* 0x000000ff00047c82 */ /* 0x000fe40008000000 */
[----:B------:R-:W-:Y:S02]  /*1a40*/  UIMAD.WIDE.U32 UR4, UR5, UR8, UR4 ;  /* 0x00000008050472a5 */ /* 0x000fe4000f8e0004 */
[----:B------:R-:W-:-:S04]  /*1a50*/  UIADD3 UR8, UPT, UPT, -UR6, URZ, URZ ;  /* 0x000000ff06087290 */ /* 0x000fc8000fffe1ff */
[----:B------:R-:W-:Y:S01]  /*1a60*/  UIMAD UR63, UR63, UR8, UR7 ;  /* 0x000000083f3f72a4 */ /* 0x000fe2000f8e0207 */
[----:B------:R-:W-:Y:S02]  /*1a70*/  UMOV UR4, UR5 ;  /* 0x0000000500047c82 */ /* 0x000fe40008000000 */
[----:B------:R-:W-:-:S07]  /*1a80*/  UIMAD.WIDE.U32 UR4, UR4, UR10, URZ ;  /* 0x0000000a040472a5 */ /* 0x000fce000f8e00ff */
[----:B------:R-:W-:Y:S02]  /*1a90*/  UMOV UR4, UR5 ;  /* 0x0000000500047c82 */ /* 0x000fe40008000000 */
[----:B------:R-:W-:-:S04]  /*1aa0*/  UIADD3 UR5, UPT, UPT, -UR4, URZ, URZ ;  /* 0x000000ff04057290 */ /* 0x000fc8000fffe1ff */
[----:B------:R-:W-:-:S04]  /*1ab0*/  UIMAD UR5, UR9, UR5, UR10 ;  /* 0x00000005090572a4 */ /* 0x000fc8000f8e020a */
[----:B------:R-:W-:-:S11]  /*1ac0*/  UISETP.GT.U32.AND UP0, UPT, UR9, UR5, UPT ;  /* 0x000000050900728c */ /* 0x000fd6000bf04070 */
[----:B------:R-:W-:Y:S02]  /*1ad0*/  @!UP0 UIADD3 UR5, UPT, UPT, UR5, -UR9, URZ ;  /* 0x8000000905058290 */ /* 0x000fe4000fffe0ff */
[----:B------:R-:W-:Y:S02]  /*1ae0*/  @!UP0 UIADD3 UR4, UPT, UPT, UR4, 0x1, URZ ;  /* 0x0000000104048890 */ /* 0x000fe4000fffe0ff */
[----:B------:R-:W-:Y:S02]  /*1af0*/  UISETP.GE.U32.AND UP1, UPT, UR5, UR9, UPT ;  /* 0x000000090500728c */ /* 0x000fe4000bf26070 */
[----:B------:R-:W-:-:S04]  /*1b00*/  ULOP3.LUT UR5, UR6, UR62, URZ, 0x3c, !UPT ;  /* 0x0000003e06057292 */ /* 0x000fc8000f8e3cff */
[----:B------:R-:W-:-:S05]  /*1b10*/  UISETP.GE.AND UP0, UPT, UR5, URZ, UPT ;  /* 0x000000ff0500728c */ /* 0x000fca000bf06270 */
[----:B------:R-:W-:Y:S02]  /*1b20*/  @UP1 UIADD3 UR4, UPT, UPT, UR4, 0x1, URZ ;  /* 0x0000000104041890 */ /* 0x000fe4000fffe0ff */
[----:B------:R-:W-:-:S05]  /*1b30*/  UISETP.NE.AND UP1, UPT, UR62, URZ, UPT ;  /* 0x000000ff3e00728c */ /* 0x000fca000bf25270 */
[----:B------:R-:W-:Y:S01]  /*1b40*/  UMOV UR59, UR4 ;  /* 0x00000004003b7c82 */ /* 0x000fe20008000000 */
[----:B------:R-:W-:Y:S02]  /*1b50*/  UIADD3 UR4, UPT, UPT, -UR7, URZ, URZ ;  /* 0x000000ff07047290 */ /* 0x000fe4000fffe1ff */
[----:B------:R-:W-:Y:S02]  /*1b60*/  @!UP0 UIADD3 UR59, UPT, UPT, -UR59, URZ, URZ ;  /* 0x000000ff3b3b8290 */ /* 0x000fe4000fffe1ff */
[----:B------:R-:W-:Y:S02]  /*1b70*/  UISETP.GE.U32.AND UP0, UPT, UR72, 0x7f, UPT ;  /* 0x0000007f4800788c */ /* 0x000fe4000bf06070 */
[----:B------:R-:W-:Y:S02]  /*1b80*/  @!UP1 ULOP3.LUT UR59, URZ, UR62, URZ, 0x33, !UPT ;  /* 0x0000003eff3b9292 */ /* 0x000fe4000f8e33ff */
[----:B------:R-:W-:Y:S02]  /*1b90*/  UIMAD UR4, UR66, UR4, UR21 ;  /* 0x00000004420472a4 */ /* 0x000fe4000f8e0215 */
[----:B------:R-:W-:-:S02]  /*1ba0*/  UIADD3 UR5, UPT, UPT, -UR59, URZ, URZ ;  /* 0x000000ff3b057290 */ /* 0x000fc4000fffe1ff */
[----:B------:R-:W-:Y:S02]  /*1bb0*/  USHF.L.U32 UR18, UR4, 0x7, URZ ;  /* 0x0000000704127899 */ /* 0x000fe400080006ff */
[----:B------:R-:W-:Y:S01]  /*1bc0*/  UIMAD UR62, UR62, UR5, UR6 ;  /* 0x000000053e3e72a4 */ /* 0x000fe2000f8e0206 */
[----:B-1----:R-:W-:Y:S11]  /*1bd0*/  BRA.U !UP0, `(.L_x_17) ;  /* 0x0000000508907547 */ /* 0x002ff6000b800000 */
[----:B------:R-:W1:Y:S01]  /*1be0*/  LDCU.64 UR8, c[0x0][0x5c0] ;  /* 0x0000b800ff0877ac */ /* 0x000e620008000a00 */
[----:B------:R-:W1:Y:S01]  /*1bf0*/  LDCU.64 UR50, c[0x0][0x5f8] ;  /* 0x0000bf00ff3277ac */ /* 0x000e620008000a00 */
[----:B------:R-:W3:Y:S01]  /*1c00*/  LDCU UR11, c[0x0][0x5c8] ;  /* 0x0000b900ff0b77ac */ /* 0x000ee20008000800 */
[----:B------:R-:W3:Y:S01]  /*1c10*/  LDCU UR43, c[0x0][0x600] ;  /* 0x0000c000ff2b77ac */ /* 0x000ee20008000800 */
[----:B------:R-:W4:Y:S01]  /*1c20*/  LDCU UR30, c[0x0][0x5a8] ;  /* 0x0000b500ff1e77ac */ /* 0x000f220008000800 */
[----:B------:R-:W2:Y:S01]  /*1c30*/  LDCU UR29, c[0x0][0x59c] ;  /* 0x0000b380ff1d77ac */ /* 0x000ea20008000800 */
[----:B------:R-:W2:Y:S01]  /*1c40*/  LDCU UR28, c[0x0][0x590] ;  /* 0x0000b200ff1c77ac */ /* 0x000ea20008000800 */
[----:B------:R-:W2:Y:S01]  /*1c50*/  LDCU UR34, c[0x0][0x594] ;  /* 0x0000b280ff2277ac */ /* 0x000ea20008000800 */
[----:B------:R-:W2:Y:S01]  /*1c60*/  LDCU UR33, c[0x0][0x598] ;  /* 0x0000b300ff2177ac */ /* 0x000ea20008000800 */
[----:B------:R-:W2:Y:S01]  /*1c70*/  LDCU UR32, c[0x0][0x5ac] ;  /* 0x0000b580ff2077ac */ /* 0x000ea20008000800 */
[----:B------:R-:W2:Y:S01]  /*1c80*/  LDCU UR31, c[0x0][0x5b0] ;  /* 0x0000b600ff1f77ac */ /* 0x000ea20008000800 */
[----:B------:R-:W2:Y:S01]  /*1c90*/  LDCU UR5, c[0x0][0x5cc] ;  /* 0x0000b980ff0577ac */ /* 0x000ea20008000800 */
[----:B------:R-:W2:Y:S01]  /*1ca0*/  LDCU UR4, c[0x0][0x5ec] ;  /* 0x0000bd80ff0477ac */ /* 0x000ea20008000800 */
[----:B------:R-:W2:Y:S01]  /*1cb0*/  LDCU.64 UR26, c[0x0][0x5a0] ;  /* 0x0000b400ff1a77ac */ /* 0x000ea20008000a00 */
[----:B------:R-:W2:Y:S01]  /*1cc0*/  LDCU.64 UR24, c[0x0][0x5d0] ;  /* 0x0000ba00ff1877ac */ /* 0x000ea20008000a00 */
[----:B------:R-:W2:Y:S01]  /*1cd0*/  LDCU.64 UR6, c[0x0][0x5f0] ;  /* 0x0000be00ff0677ac */ /* 0x000ea20008000a00 */
[----:B-1----:R-:W-:-:S02]  /*1ce0*/  UIMAD UR50, UR63, UR8, UR50 ;  /* 0x000000083f3272a4 */ /* 0x002fc4000f8e0232 */
[----:B------:R-:W-:Y:S02]  /*1cf0*/  UIMAD UR49, UR62, UR9, UR51 ;  /* 0x000000093e3172a4 */ /* 0x000fe4000f8e0233 */
[----:B------:R-:W-:Y:S02]  /*1d00*/  UIADD3 UR54, UPT, UPT, UR46, 0x40, URZ ;  /* 0x000000402e367890 */ /* 0x000fe4000fffe0ff */
[----:B------:R-:W-:Y:S02]  /*1d10*/  UIADD3 UR10, UPT, UPT, UR18, 0x40, URZ ;  /* 0x00000040120a7890 */ /* 0x000fe4000fffe0ff */
[----:B---3--:R-:W-:Y:S01]  /*1d20*/  UIMAD UR43, UR59, UR11, UR43 ;  /* 0x0000000b3b2b72a4 */ /* 0x008fe2000f8e022b */
[----:B------:R-:W-:Y:S01]  /*1d30*/  UMOV UR23, URZ ;  /* 0x000000ff00177c82 */ /* 0x000fe20008000000 */
[----:B----4-:R-:W-:-:S10]  /*1d40*/  UMOV UR12, UR38 ;  /* 0x00000026000c7c82 */ /* 0x010fd40008000000 */
.L_x_22:
[----:B------:R-:W-:Y:S01]  /*1d50*/  @!P3 MOV R3, 0x8000 ;  /* 0x000080000003b802 */ /* 0x000fe20000000f00 */
[----:B------:R-:W-:Y:S01]  /*1d60*/  ULEA UR45, UR12, UR48, 0x3 ;  /* 0x000000300c2d7291 */ /* 0x000fe2000f8e18ff */
[----:B--23--:R-:W-:Y:S11]  /*1d70*/  @P0 BRA `(.L_x_18) ;  /* 0x0000000000100947 */ /* 0x00cff60003800000 */
[----:B------:R-:W-:Y:S04]  /*1d80*/  MOV R0, UR35 ;  /* 0x0000002300007c02 */ /* 0x000fe80008000f00 */
[----:B------:R-:W-:Y:S04]  /*1d90*/  SHF.L.U32 R5, R0, 0x1f, RZ ;  /* 0x0000001f00057819 */ /* 0x000fe800000006ff */
[----:B------:R-:W1:Y:S02]  /*1da0*/  SYNCS.PHASECHK.TRANS64.TRYWAIT P0, [UR45+0x30], R5 ;  /* 0x00003005ff0075a7 */ /* 0x000e64000800112d */
[----:B-1----:R-:W-:Y:S05]  /*1db0*/  @!P0 BRA `(.L_x_19) ;  /* 0x0000008800648947 */ /* 0x002fea0003800000 */
.L_x_18:
[----:B------:R2:W-:Y:S01]  /*1dc0*/  @!P3 SYNCS.ARRIVE.TRANS64 RZ, [UR45], R3 ;  /* 0x00000003ffffb9a7 */ /* 0x0005e2000800002d */
[----:B------:R-:W-:Y:S04]  /*1dd0*/  BSSY.RECONVERGENT B0, `(.L_x_20) ;  /* 0x0000003000007945 */ /* 0x000fe80003800200 */
[----:B------:R-:W-:Y:S05]  /*1de0*/  @P2 BRA `(.L_x_21) ;  /* 0x0000000000042947 */ /* 0x000fea0003800000 */
[----:B------:R-:W-:Y:S05]  /*1df0*/  BPT.TRAP 0x1 ;  /* 0x000000040000795c */ /* 0x000fea0000300000 */
.L_x_21:
[----:B------:R-:W-:Y:S05]  /*1e00*/  BSYNC.RECONVERGENT B0 ;  /* 0x0000000000007941 */ /* 0x000fea0003800200 */
.L_x_20:
[----:B------:R-:W-:Y:S02]  /*1e10*/  UIADD3 UR8, UPT, UPT, UR12, 0x1, URZ ;  /* 0x000000010c087890 */ /* 0x000fe4000fffe0ff */
[----:B------:R-:W-:Y:S02]  /*1e20*/  USHF.L.U32 UR47, UR23, 0x6, URZ ;  /* 0x00000006172f7899 */ /* 0x000fe400080006ff */
[----:B------:R-:W-:Y:S02]  /*1e30*/  UISETP.NE.AND UP0, UPT, UR8, 0x6, UPT ;  /* 0x000000060800788c */ /* 0x000fe4000bf05270 */
[----:B------:R-:W-:Y:S02]  /*1e40*/  UISETP.NE.AND UP2, UPT, UR28, 0x1, UPT ;  /* 0x000000011c00788c */ /* 0x000fe4000bf45270 */
[----:B------:R-:W-:Y:S02]  /*1e50*/  USEL UR9, URZ, 0x1, UP0 ;  /* 0x00000001ff097887 */ /* 0x000fe40008000000 */
[----:B------:R-:W-:Y:S02]  /*1e60*/  USEL UR38, UR8, URZ, UP0 ;  /* 0x000000ff08267287 */ /* 0x000fe40008000000 */
[----:B------:R-:W-:Y:S02]  /*1e70*/  ULOP3.LUT UR35, UR35, UR9, URZ, 0x3c, !UPT ;  /* 0x0000000923237292 */ /* 0x000fe4000f8e3cff */
[----:B------:R-:W-:Y:S02]  /*1e80*/  ULEA UR8, UR38, UR48, 0x3 ;  /* 0x0000003026087291 */ /* 0x000fe4000f8e18ff */
[----:B------:R-:W-:Y:S02]  /*1e90*/  ULEA UR20, UR12, UR48, 0xe ;  /* 0x000000300c147291 */ /* 0x000fe4000f8e70ff */
[----:B------:R-:W-:Y:S01]  /*1ea0*/  UISETP.NE.AND UP3, UPT, UR29, 0x1, UPT ;  /* 0x000000011d00788c */ /* 0x000fe2000bf65270 */
[----:B-1----:R-:W-:Y:S01]  /*1eb0*/  MOV R0, UR35 ;  /* 0x0000002300007c02 */ /* 0x002fe20008000f00 */
[----:B------:R-:W-:Y:S02]  /*1ec0*/  ULEA UR14, UR49, UR50, 0x5 ;  /* 0x00000032310e7291 */ /* 0x000fe4000f8e28ff */
[----:B------:R-:W-:Y:S01]  /*1ed0*/  UIADD3 UR36, UP1, UPT, UR60, 0x80, URZ ;  /* 0x000000803c247890 */ /* 0x000fe2000ff3e0ff */
[----:B--2---:R-:W-:Y:S01]  /*1ee0*/  SHF.L.U32 R3, R0, 0x1f, RZ ;  /* 0x0000001f00037819 */ /* 0x004fe200000006ff */
[----:B------:R-:W-:Y:S02]  /*1ef0*/  ULEA UR42, UR43, UR14, 0xa ;  /* 0x0000000e2b2a7291 */ /* 0x000fe4000f8e50ff */
[----:B------:R-:W-:Y:S01]  /*1f00*/  UIADD3.X UR37, UPT, UPT, URZ, UR61, URZ, UP1, !UPT ;  /* 0x0000003dff257290 */ /* 0x000fe20008ffe4ff */
[----:B------:R1:W3:Y:S01]  /*1f10*/  SYNCS.PHASECHK.TRANS64.TRYWAIT P0, [UR8+0x30], R3 ;  /* 0x00003003ff0075a7 */ /* 0x0002e20008001108 */
[----:B------:R-:W-:Y:S02]  /*1f20*/  UIMAD.WIDE.U32 UR8, UR47, UR34, URZ ;  /* 0x000000222f0872a5 */ /* 0x000fe4000f8e00ff */
[----:B------:R-:W-:Y:S02]  /*1f30*/  UIADD3 UR44, UPT, UPT, UR20, 0x8400, URZ ;  /* 0x00008400142c7890 */ /* 0x000fe4000fffe0ff */
[----:B------:R-:W-:Y:S02]  /*1f40*/  UIADD3 UR52, UPT, UPT, UR20, 0xa400, URZ ;  /* 0x0000a40014347890 */ /* 0x000fe4000fffe0ff */
[----:B------:R-:W-:Y:S02]  /*1f50*/  UIADD3 UR40, UP0, UPT, UR60, 0x180, URZ ;  /* 0x000001803c287890 */ /* 0x000fe4000ff1e0ff */
[----:B------:R-:W-:Y:S02]  /*1f60*/  UIADD3 UR16, UPT, UPT, UR20, 0x20400, URZ ;  /* 0x0002040014107890 */ /* 0x000fe4000fffe0ff */
[----:B------:R-:W-:Y:S02]  /*1f70*/  UIADD3.X UR41, UPT, UPT, URZ, UR61, URZ, UP0, !UPT ;  /* 0x0000003dff297290 */ /* 0x000fe400087fe4ff */
[----:B------:R-:W-:Y:S01]  /*1f80*/  UIADD3 UR23, UPT, UPT, UR23, 0x1, URZ ;  /* 0x0000000117177890 */ /* 0x000fe2000fffe0ff */
[----:B------:R-:W-:Y:S01]  /*1f90*/  UMOV UR56, 0x0 ;  /* 0x0000000000387882 */ /* 0x000fe20000000000 */
[----:B------:R-:W-:Y:S02]  /*1fa0*/  UMOV UR57, 0x10000000 ;  /* 0x1000000000397882 */ /* 0x000fe40000000000 */
[----:B------:R-:W-:Y:S01]  /*1fb0*/  UISETP.NE.AND UP0, UPT, UR23, UR58, UPT ;  /* 0x0000003a1700728c */ /* 0x000fe2000bf05270 */
[----:B------:R-:W-:Y:S01]  /*1fc0*/  UTMALDG.2D [UR44], [UR36], desc[UR56] ;  /* 0x0000382c240075b4 */ /* 0x000fe20008009000 */
[----:B------:R-:W-:Y:S01]  /*1fd0*/  UMOV UR53, UR45 ;  /* 0x0000002d00357c82 */ /* 0x000fe20008000000 */
[----:B------:R-:W-:Y:S01]  /*1fe0*/  UMOV UR55, UR47 ;  /* 0x0000002f00377c82 */ /* 0x000fe20008000000 */
[----:B------:R-:W-:Y:S01]  /*1ff0*/  UMOV UR17, UR45 ;  /* 0x0000002d00117c82 */ /* 0x000fe20008000000 */
[----:B------:R-:W-:Y:S01]  /*2000*/  UMOV UR8, UR9 ;  /* 0x0000000900087c82 */ /* 0x000fe20008000000 */
[----:B------:R-:W-:Y:S01]  /*2010*/  UMOV UR9, UR45 ;  /* 0x0000002d00097c82 */ /* 0x000fe20008000000 */
[----:B------:R-:W-:Y:S01]  /*2020*/  USHF.R.U32.HI UR11, URZ, UR33, UR8 ;  /* 0x00000021ff0b7299 */ /* 0x000fe20008011608 */
[----:B------:R-:W-:Y:S03]  /*2030*/  UTMALDG.2D [UR52], [UR36], desc[UR56] ;  /* 0x00003834240075b4 */ /* 0x000fe60008009000 */
[----:B------:R-:W-:Y:S02]  /*2040*/  USEL UR11, UR47, UR11, !UP2 ;  /* 0x0000000b2f0b7287 */ /* 0x000fe4000d000000 */
[----:B------:R-:W-:Y:S02]  /*2050*/  UISETP.NE.AND UP2, UPT, UR30, 0x1, UPT ;  /* 0x000000011e00788c */ /* 0x000fe4000bf45270 */
[----:B------:R-:W-:Y:S02]  /*2060*/  UIMAD.WIDE.U32 UR12, UR11, UR26, URZ ;  /* 0x0000001a0b0c72a5 */ /* 0x000fe4000f8e00ff */
[----:B------:R-:W-:Y:S04]  /*2070*/  UIADD3 UR8, UPT, UPT, -UR11, URZ, URZ ;  /* 0x000000ff0b087290 */ /* 0x000fe8000fffe1ff */
[----:B------:R-:W-:Y:S01]  /*2080*/  UIMAD UR19, UR28, UR8, UR47 ;  /* 0x000000081c1372a4 */ /* 0x000fe2000f8e022f */
[----:B------:R-:W-:Y:S02]  /*2090*/  UMOV UR12, UR13 ;  /* 0x0000000d000c7c82 */ /* 0x000fe40008000000 */
[----:B------:R-:W-:Y:S02]  /*20a0*/  USHF.R.U32.HI UR12, URZ, UR27, UR12 ;  /* 0x0000001bff0c7299 */ /* 0x000fe4000801160c */
[----:B------:R-:W-:Y:S02]  /*20b0*/  UIMAD UR19, UR19, UR5, UR4 ;  /* 0x00000005131372a4 */ /* 0x000fe4000f8e0204 */
[----:B------:R-:W-:Y:S04]  /*20c0*/  USEL UR12, UR11, UR12, !UP3 ;  /* 0x0000000c0b0c7287 */ /* 0x000fe8000d800000 */
[----:B------:R-:W-:Y:S07]  /*20d0*/  UIMAD.WIDE.U32 UR14, UR12, UR32, URZ ;  /* 0x000000200c0e72a5 */ /* 0x000fee000f8e00ff */
[----:B------:R-:W-:Y:S01]  /*20e0*/  UMOV UR8, UR15 ;  /* 0x0000000f00087c82 */ /* 0x000fe20008000000 */
[----:B------:R-:W-:Y:S02]  /*20f0*/  UPRMT UR15, UR42, 0x5410, URZ ;  /* 0x000054102a0f7896 */ /* 0x000fe400080000ff */
[----:B------:R-:W-:Y:S02]  /*2100*/  USHF.R.U32.HI UR13, URZ, UR31, UR8 ;  /* 0x0000001fff0d7299 */ /* 0x000fe40008011608 */
[----:B------:R-:W-:Y:S02]  /*2110*/  UIADD3 UR8, UPT, UPT, UR20, 0x22400, URZ ;  /* 0x0002240014087890 */ /* 0x000fe4000fffe0ff */
[----:B------:R-:W-:Y:S02]  /*2120*/  USEL UR22, UR12, UR13, !UP2 ;  /* 0x0000000d0c167287 */ /* 0x000fe4000d000000 */
[----:B------:R-:W-:Y:S02]  /*2130*/  UIADD3 UR13, UPT, UPT, -UR12, URZ, URZ ;  /* 0x000000ff0c0d7290 */ /* 0x000fe4000fffe1ff */
[----:B------:R-:W-:Y:S02]  /*2140*/  UIADD3 UR14, UPT, UPT, -UR22, URZ, URZ ;  /* 0x000000ff160e7290 */ /* 0x000fe4000fffe1ff */
[----:B------:R-:W-:Y:S02]  /*2150*/  UIMAD UR11, UR29, UR13, UR11 ;  /* 0x0000000d1d0b72a4 */ /* 0x000fe4000f8e020b */
[----:B------:R-:W-:Y:S02]  /*2160*/  UIMAD UR12, UR30, UR14, UR12 ;  /* 0x0000000e1e0c72a4 */ /* 0x000fe4000f8e020c */
[----:B------:R-:W-:Y:S02]  /*2170*/  UIMAD UR20, UR11, UR24, UR6 ;  /* 0x000000180b1472a4 */ /* 0x000fe4000f8e0206 */
[----:B------:R-:W-:Y:S01]  /*2180*/  UIMAD UR21, UR12, UR25, UR7 ;  /* 0x000000190c1572a4 */ /* 0x000fe2000f8e0207 */
[----:B------:R-:W-:Y:S01]  /*2190*/  UMOV UR11, UR19 ;  /* 0x00000013000b7c82 */ /* 0x000fe20008000000 */
[----:B------:R-:W-:Y:S03]  /*21a0*/  UMOV UR14, UR22 ;  /* 0x00000016000e7c82 */ /* 0x000fe60008000000 */
[----:B------:R-:W-:Y:S02]  /*21b0*/  UMOV UR12, UR20 ;  /* 0x00000014000c7c82 */ /* 0x000fe40008000000 */
[----:B------:R-:W-:Y:S02]  /*21c0*/  UMOV UR13, UR21 ;  /* 0x00000015000d7c82 */ /* 0x000fe40008000000 */
[----:B------:R-:W-:Y:S01]  /*21d0*/  UTMALDG.5D.IM2COL [UR16], [UR40], UR15 ;  /* 0x00000010280073b4 */ /* 0x000fe2000806000f */
[----:B------:R2:W-:Y:S02]  /*21e0*/  UTMALDG.5D.IM2COL [UR8], [UR40], UR15 ;  /* 0x00000008280073b4 */ /* 0x0005e4000806000f */
[----:B--2---:R-:W-:Y:S01]  /*21f0*/  UMOV UR15, UR58 ;  /* 0x0000003a000f7c82 */ /* 0x004fe20008000000 */
[----:B------:R-:W-:Y:S01]  /*2200*/  UMOV UR12, UR38 ;  /* 0x00000026000c7c82 */ /* 0x000fe20008000000 */
[----:B-1----:R-:W-:Y:S05]  /*2210*/  BRA.U UP0, `(.L_x_22) ;  /* 0xfffffff900cc7547 */ /* 0x002fea000b83ffff */
.L_x_17:
[----:B------:R-:W-:Y:S01]  /*2220*/  ULEA UR4, UR38, UR48, 0x3 ;  /* 0x0000003026047291 */ /* 0x000fe2000f8e18ff */
[----:B------:R-:W-:Y:S01]  /*2230*/  MOV R0, UR35 ;  /* 0x0000002300007c02 */ /* 0x000fe20008000f00 */
[----:B------:R-:W-:Y:S01]  /*2240*/  @!P1 SYNCS.ARRIVE.TRANS64.A1T0 RZ, [UR48+0xa8], RZ ;  /* 0x0000a8ffffff99a7 */ /* 0x000fe20008100030 */
[----:B------:R-:W-:Y:S02]  /*2250*/  UISETP.GT.AND UP0, UPT, UR70, UR69, UPT ;  /* 0x000000454600728c */ /* 0x000fe4000bf04270 */
[----:B------:R-:W-:-:S04]  /*2260*/  SHF.L.U32 R0, R0, 0x1f, RZ ;  /* 0x0000001f00007819 */ /* 0x000fc800000006ff */
[----:B--23--:R1:W2:Y:S03]  /*2270*/  SYNCS.PHASECHK.TRANS64.TRYWAIT P0, [UR4+0x30], R0 ;  /* 0x00003000ff0075a7 */ /* 0x00c2a60008001104 */
[----:B------:R-:W-:Y:S05]  /*2280*/  BRA.U !UP0, `(.L_x_23) ;  /* 0x0000000508907547 */ /* 0x000fea000b800000 */
[----:B------:R-:W3:Y:S01]  /*2290*/  LDCU.64 UR56, c[0x0][0x5c0] ;  /* 0x0000b800ff3877ac */ /* 0x000ee20008000a00 */
[----:B------:R-:W3:Y:S01]  /*22a0*/  LDCU.64 UR4, c[0x0][0x5f8] ;  /* 0x0000bf00ff0477ac */ /* 0x000ee20008000a00 */
[----:B------:R-:W4:Y:S01]  /*22b0*/  LDCU UR8, c[0x0][0x5c8] ;  /* 0x0000b900ff0877ac */ /* 0x000f220008000800 */
[----:B------:R-:W4:Y:S01]  /*22c0*/  LDCU UR49, c[0x0][0x600] ;  /* 0x0000c000ff3177ac */ /* 0x000f220008000800 */
[----:B------:R-:W1:Y:S01]  /*22d0*/  LDCU UR29, c[0x0][0x5a8] ;  /* 0x0000b500ff1d77ac */ /* 0x000e620008000800 */
[----:B------:R-:W1:Y:S01]  /*22e0*/  LDCU UR28, c[0x0][0x59c] ;  /* 0x0000b380ff1c77ac */ /* 0x000e620008000800 */
[----:B---3--:R-:W-:Y:S02]  /*22f0*/  UIMAD UR56, UR63, UR56, UR4 ;  /* 0x000000383f3872a4 */ /* 0x008fe4000f8e0204 */
[----:B------:R-:W-:Y:S01]  /*2300*/  UIMAD UR50, UR62, UR57, UR5 ;  /* 0x000000393e3272a4 */ /* 0x000fe2000f8e0205 */
[----:B------:R-:W3:Y:S01]  /*2310*/  LDCU UR23, c[0x0][0x590] ;  /* 0x0000b200ff1777ac */ /* 0x000ee20008000800 */
[----:B------:R-:W1:Y:S01]  /*2320*/  LDCU UR33, c[0x0][0x594] ;  /* 0x0000b280ff2177ac */ /* 0x000e620008000800 */
[----:B------:R-:W1:Y:S01]  /*2330*/  LDCU UR32, c[0x0][0x598] ;  /* 0x0000b300ff2077ac */ /* 0x000e620008000800 */
[----:B------:R-:W1:Y:S01]  /*2340*/  LDCU UR31, c[0x0][0x5ac] ;  /* 0x0000b580ff1f77ac */ /* 0x000e620008000800 */
[----:B------:R-:W1:Y:S01]  /*2350*/  LDCU UR30, c[0x0][0x5b0] ;  /* 0x0000b600ff1e77ac */ /* 0x000e620008000800 */
[----:B------:R-:W1:Y:S01]  /*2360*/  LDCU UR5, c[0x0][0x5cc] ;  /* 0x0000b980ff0577ac */ /* 0x000e620008000800 */
[----:B------:R-:W1:Y:S01]  /*2370*/  LDCU UR4, c[0x0][0x5ec] ;  /* 0x0000bd80ff0477ac */ /* 0x000e620008000800 */
[----:B------:R-:W1:Y:S01]  /*2380*/  LDCU.64 UR26, c[0x0][0x5a0] ;  /* 0x0000b400ff1a77ac */ /* 0x000e620008000a00 */
[----:B------:R-:W1:Y:S01]  /*2390*/  LDCU.64 UR24, c[0x0][0x5d0] ;  /* 0x0000ba00ff1877ac */ /* 0x000e620008000a00 */
[----:B------:R-:W1:Y:S01]  /*23a0*/  LDCU.64 UR6, c[0x0][0x5f0] ;  /* 0x0000be00ff0677ac */ /* 0x000e620008000a00 */
[----:B------:R-:W-:-:S02]  /*23b0*/  UIADD3 UR51, UPT, UPT, UR71, UR15, URZ ;  /* 0x0000000f47337290 */ /* 0x000fc4000fffe0ff */
[----:B------:R-:W-:Y:S02]  /*23c0*/  UIADD3 UR54, UPT, UPT, UR46, 0x40, URZ ;  /* 0x000000402e367890 */ /* 0x000fe4000fffe0ff */
[----:B------:R-:W-:Y:S02]  /*23d0*/  UIADD3 UR10, UPT, UPT, UR18, 0x40, URZ ;  /* 0x00000040120a7890 */ /* 0x000fe4000fffe0ff */
[----:B----4-:R-:W-:Y:S01]  /*23e0*/  UIMAD UR49, UR59, UR8, UR49 ;  /* 0x000000083b3172a4 */ /* 0x010fe2000f8e0231 */
[----:B------:R-:W-:-:S11]  /*23f0*/  UMOV UR11, UR38 ;  /* 0x00000026000b7c82 */ /* 0x000fd60008000000 */
.L_x_28:
[----:B------:R-:W-:Y:S01]  /*2400*/  @!P3 MOV R3, 0x8000 ;  /* 0x000080000003b802 */ /* 0x000fe20000000f00 */
[----:B------:R-:W-:Y:S01]  /*2410*/  ULEA UR41, UR11, UR48, 0x3 ;  /* 0x000000300b297291 */ /* 0x000fe2000f8e18ff */
[----:B--2---:R-:W-:Y:S11]  /*2420*/  @P0 BRA `(.L_x_24) ;  /* 0x0000000000100947 */ /* 0x004ff60003800000 */
[----:B-1----:R-:W-:Y:S04]  /*2430*/  MOV R0, UR35 ;  /* 0x0000002300007c02 */ /* 0x002fe80008000f00 */
[----:B------:R-:W-:Y:S04]  /*2440*/  SHF.L.U32 R5, R0, 0x1f, RZ ;  /* 0x0000001f00057819 */ /* 0x000fe800000006ff */
[----:B------:R-:W1:Y:S02]  /*2450*/  SYNCS.PHASECHK.TRANS64.TRYWAIT P0, [UR41+0x30], R5 ;  /* 0x00003005ff0075a7 */ /* 0x000e640008001129 */
[----:B-1----:R-:W-:Y:S05]  /*2460*/  @!P0 BRA `(.L_x_25) ;  /* 0x0000008000d08947 */ /* 0x002fea0003800000 */
.L_x_24:
[----:B------:R2:W-:Y:S01]  /*2470*/  @!P3 SYNCS.ARRIVE.TRANS64 RZ, [UR41], R3 ;  /* 0x00000003ffffb9a7 */ /* 0x0005e20008000029 */
[----:B------:R-:W-:Y:S04]  /*2480*/  BSSY.RECONVERGENT B0, `(.L_x_26) ;  /* 0x0000003000007945 */ /* 0x000fe80003800200 */
[----:B------:R-:W-:Y:S05]  /*2490*/  @P2 BRA `(.L_x_27) ;  /* 0x0000000000042947 */ /* 0x000fea0003800000 */
[----:B-1-3--:R-:W-:Y:S05]  /*24a0*/  BPT.TRAP 0x1 ;  /* 0x000000040000795c */ /* 0x00afea0000300000 */
.L_x_27:
[----:B-1-3--:R-:W-:Y:S05]  /*24b0*/  BSYNC.RECONVERGENT B0 ;  /* 0x0000000000007941 */ /* 0x00afea0003800200 */
.L_x_26:
        /* <DEDUP_REMOVED lines=10> */
[----:B------:R-:W-:Y:S01]  /*2560*/  MOV R0, UR35 ;  /* 0x0000002300007c02 */ /* 0x000fe20008000f00 */
[----:B------:R-:W-:Y:S02]  /*2570*/  UIADD3 UR44, UP1, UPT, UR60, 0x80, URZ ;  /* 0x000000803c2c7890 */ /* 0x000fe4000ff3e0ff */
[----:B------:R-:W-:Y:S01]  /*2580*/  ULEA UR14, UR50, UR56, 0x5 ;  /* 0x00000038320e7291 */ /* 0x000fe2000f8e28ff */
[----:B--2---:R-:W-:Y:S01]  /*2590*/  SHF.L.U32 R3, R0, 0x1f, RZ ;  /* 0x0000001f00037819 */ /* 0x004fe200000006ff */
[----:B------:R-:W-:Y:S02]  /*25a0*/  UIADD3.X UR45, UPT, UPT, URZ, UR61, URZ, UP1, !UPT ;  /* 0x0000003dff2d7290 */ /* 0x000fe40008ffe4ff */
[----:B------:R-:W-:Y:S01]  /*25b0*/  UIADD3 UR40, UPT, UPT, UR34, 0x8400, URZ ;  /* 0x0000840022287890 */ /* 0x000fe2000fffe0ff */
[----:B------:R4:W1:Y:S01]  /*25c0*/  SYNCS.PHASECHK.TRANS64.TRYWAIT P0, [UR8+0x30], R3 ;  /* 0x00003003ff0075a7 */ /* 0x0008620008001108 */
[----:B------:R-:W-:Y:S02]  /*25d0*/  UIMAD.WIDE.U32 UR8, UR43, UR33, URZ ;  /* 0x000000212b0872a5 */ /* 0x000fe4000f8e00ff */
[----:B------:R-:W-:Y:S02]  /*25e0*/  ULEA UR47, UR49, UR14, 0xa ;  /* 0x0000000e312f7291 */ /* 0x000fe4000f8e50ff */
        /* <DEDUP_REMOVED lines=8> */
[----:B------:R-:W-:Y:S01]  /*2670*/  UMOV UR42, UR46 ;  /* 0x0000002e002a7c82 */ /* 0x000fe20008000000 */
[----:B------:R-:W-:Y:S01]  /*2680*/  UMOV UR53, UR41 ;  /* 0x0000002900357c82 */ /* 0x000fe20008000000 */
[----:B------:R-:W-:Y:S01]  /*2690*/  UTMALDG.2D [UR40], [UR44], desc[UR62] ;  /* 0x00003e282c0075b4 */ /* 0x000fe20008009000 */
        /* <DEDUP_REMOVED lines=16> */
[----:B------:R-:W-:Y:S02]  /*27a0*/  UMOV UR12, UR13 ;  /* 0x0000000d000c7c82 */ /* 0x000fe40008000000 */
[----:B------:R-:W-:Y:S04]  /*27b0*/  USHF.R.U32.HI UR12, URZ, UR30, UR12 ;  /* 0x0000001eff0c7299 */ /* 0x000fe8000801160c */
[----:B------:R-:W-:Y:S02]  /*27c0*/  USEL UR22, UR11, UR12, !UP2 ;  /* 0x0000000c0b167287 */ /* 0x000fe4000d000000 */
[----:B------:R-:W-:Y:S02]  /*27d0*/  UIADD3 UR12, UPT, UPT, -UR11, URZ, URZ ;  /* 0x000000ff0b0c7290 */ /* 0x000fe4000fffe1ff */
[----:B------:R-:W-:Y:S02]  /*27e0*/  UIADD3 UR13, UPT, UPT, -UR22, URZ, URZ ;  /* 0x000000ff160d7290 */ /* 0x000fe4000fffe1ff */
[----:B------:R-:W-:Y:S02]  /*27f0*/  UIMAD UR8, UR28, UR12, UR8 ;  /* 0x0000000c1c0872a4 */ /* 0x000fe4000f8e0208 */
[----:B------:R-:W-:Y:S02]  /*2800*/  UIMAD UR11, UR29, UR13, UR11 ;  /* 0x0000000d1d0b72a4 */ /* 0x000fe4000f8e020b */
[----:B------:R-:W-:Y:S02]  /*2810*/  UIMAD UR20, UR8, UR24, UR6 ;  /* 0x00000018081472a4 */ /* 0x000fe4000f8e0206 */
[----:B------:R-:W-:Y:S02]  /*2820*/  UIADD3 UR8, UPT, UPT, UR34, 0x22400, URZ ;  /* 0x0002240022087890 */ /* 0x000fe4000fffe0ff */
[----:B------:R-:W-:Y:S02]  /*2830*/  UIMAD UR21, UR11, UR25, UR7 ;  /* 0x000000190b1572a4 */ /* 0x000fe4000f8e0207 */
[----:B------:R-:W-:Y:S01]  /*2840*/  UPRMT UR34, UR47, 0x5410, URZ ;  /* 0x000054102f227896 */ /* 0x000fe200080000ff */
[----:B------:R-:W-:Y:S01]  /*2850*/  UMOV UR11, UR19 ;  /* 0x00000013000b7c82 */ /* 0x000fe20008000000 */
[----:B------:R-:W-:Y:S01]  /*2860*/  UMOV UR12, UR20 ;  /* 0x00000014000c7c82 */ /* 0x000fe20008000000 */
[----:B------:R-:W-:Y:S02]  /*2870*/  UMOV UR14, UR22 ;  /* 0x00000016000e7c82 */ /* 0x000fe40008000000 */
[----:B------:R-:W-:Y:S04]  /*2880*/  UMOV UR13, UR21 ;  /* 0x00000015000d7c82 */ /* 0x000fe80008000000 */
[----:B------:R-:W-:Y:S01]  /*2890*/  UTMALDG.5D.IM2COL [UR16], [UR36], UR34 ;  /* 0x00000010240073b4 */ /* 0x000fe20008060022 */
[----:B------:R2:W-:Y:S02]  /*28a0*/  UTMALDG.5D.IM2COL [UR8], [UR36], UR34 ;  /* 0x00000008240073b4 */ /* 0x0005e40008060022 */
[----:B--2---:R-:W-:Y:S01]  /*28b0*/  UMOV UR11, UR38 ;  /* 0x00000026000b7c82 */ /* 0x004fe20008000000 */
[----:B-1--4-:R-:W-:Y:S05]  /*28c0*/  BRA.U UP0, `(.L_x_28) ;  /* 0xfffffff900cc7547 */ /* 0x012fea000b83ffff */
.L_x_23:
[----:B------:R-:W-:Y:S01]  /*28d0*/  SHF.L.U32 R3, R2, 0x1f, RZ ;  /* 0x0000001f02037819 */ /* 0x000fe200000006ff */
[----:B------:R-:W-:-:S03]  /*28e0*/  NOP ;  /* 0x0000000000007918 */ /* 0x000fc60000000000 */
[----:B--2---:R-:W2:Y:S02]  /*28f0*/  SYNCS.PHASECHK.TRANS64.TRYWAIT P0, [UR48+0xb0], R3 ;  /* 0x0000b003ff0075a7 */ /* 0x004ea40008001130 */
[----:B--2---:R-:W-:Y:S05]  /*2900*/  @!P0 BRA `(.L_x_29) ;  /* 0x0000007c00c08947 */ /* 0x004fea0003800000 */
.L_x_128:
[----:B------:R-:W2:Y:S01]  /*2910*/  LDS.128 R4, [UR48+0xf0] ;  /* 0x0000f030ff047984 */ /* 0x000ea20008000c00 */
[----:B------:R-:W-:Y:S02]  /*2920*/  UIADD3 UR4, UPT, UPT, UR48, 0xb8, URZ ;  /* 0x000000b830047890 */ /* 0x000fe4000fffe0ff */
[----:B------:R-:W-:Y:S01]  /*2930*/  UISETP.GE.AND UP0, UPT, UR39, 0x1, UPT ;  /* 0x000000012700788c */ /* 0x000fe2000bf06270 */
[----:B------:R-:W-:Y:S01]  /*2940*/  @!PT LDS RZ, [RZ] ;  /* 0x00000000fffff984 */ /* 0x000fe20000000800 */
[----:B------:R-:W-:Y:S01]  /*2950*/  @!PT LDS RZ, [RZ] ;  /* 0x00000000fffff984 */ /* 0x000fe20000000800 */
[----:B------:R-:W-:Y:S01]  /*2960*/  @!PT LDS RZ, [RZ] ;  /* 0x00000000fffff984 */ /* 0x000fe20000000800 */
[----:B------:R-:W-:Y:S01]  /*2970*/  @!PT LDS RZ, [RZ] ;  /* 0x00000000fffff984 */ /* 0x000fe20000000800 */
[----:B------:R3:W-:Y:S06]  /*2980*/  MEMBAR.ALL.CTA ;  /* 0x0000000000007992 */ /* 0x0007ec0000008000 */
[----:B---3--:R-:W3:Y:S01]  /*2990*/  FENCE.VIEW.ASYNC.S ;  /* 0x00000000000073c6 */ /* 0x008ee20000000000 */
[----:B------:R-:W-:-:S09]  /*29a0*/  UPRMT UR4, URZ, 0x654, UR4 ;  /* 0x00000654ff047896 */ /* 0x000fd20008000004 */
[----:B---3--:R-:W-:Y:S01]  /*29b0*/  SYNCS.ARRIVE.TRANS64.RED.A1T0 RZ, [UR4], RZ ;  /* 0x000000ffffff79a7 */ /* 0x008fe20008100404 */
[----:B--2---:R-:W-:-:S13]  /*29c0*/  LOP3.LUT P0, RZ, R6, 0x1, RZ, 0xc0, !PT ;  /* 0x0000000106ff7812 */ /* 0x004fda000780c0ff */
[----:B------:R-:W-:Y:S01]  /*29d0*/  VOTEU.ANY UP1, P0 ;  /* 0x0000000000ff7886 */ /* 0x000fe20000020100 */
[----:B------:R-:W-:-:S13]  /*29e0*/  PLOP3.LUT P0, PT, PT, PT, UP1, 0x80, 0x8 ;  /* 0x000000000008781c */ /* 0x000fda0003f0f018 */
[----:B-1----:R-:W-:Y:S02]  /*29f0*/  @P0 MOV R0, R4 ;  /* 0x0000000400000202 */ /* 0x002fe40000000f00 */
[----:B------:R-:W-:Y:S02]  /*2a00*/  @P0 LOP3.LUT R4, R5, 0xffff, RZ, 0xc0, !PT ;  /* 0x0000ffff05040812 */ /* 0x000fe400078ec0ff */
[----:B------:R-:W-:Y:S02]  /*2a10*/  @P0 R2UR UR6, R0 ;  /* 0x00000000000602ca */ /* 0x000fe400000e0000 */
[----:B------:R-:W-:-:S11]  /*2a20*/  @P0 R2UR UR5, R4 ;  /* 0x00000000040502ca */ /* 0x000fd600000e0000 */
[----:B------:R-:W-:Y:S02]  /*2a30*/  @UP1 UMOV UR65, UR6 ;  /* 0x0000000600411c82 */ /* 0x000fe40008000000 */
[----:B------:R-:W-:Y:S01]  /*2a40*/  @UP1 UMOV UR64, UR5 ;  /* 0x0000000500401c82 */ /* 0x000fe20008000000 */
[----:B------:R-:W-:Y:S05]  /*2a50*/  BRA.U !UP0, `(.L_x_30) ;  /* 0x0000000108d47547 */ /* 0x000fea000b800000 */
[----:B------:R-:W1:Y:S01]  /*2a60*/  LDCU.128 UR16, c[0x0][0xc10] ;  /* 0x00018200ff1077ac */ /* 0x000e620008000c00 */
[----:B------:R-:W2:Y:S01]  /*2a70*/  LDCU UR20, c[0x0][0xc20] ;  /* 0x00018400ff1477ac */ /* 0x000ea20008000800 */
[----:B------:R-:W3:Y:S01]  /*2a80*/  LDCU UR13, c[0x0][0xc0c] ;  /* 0x00018180ff0d77ac */ /* 0x000ee20008000800 */
[----:B------:R-:W4:Y:S01]  /*2a90*/  LDCU.64 UR14, c[0x0][0xc28] ;  /* 0x00018500ff0e77ac */ /* 0x000f220008000a00 */
[----:B------:R-:W-:Y:S02]  /*2aa0*/  UISETP.NE.AND UP3, UPT, UR39, 0x1, UPT ;  /* 0x000000012700788c */ /* 0x000fe4000bf65270 */
[----:B-1----:R-:W-:Y:S02]  /*2ab0*/  UIMAD.WIDE.U32 UR4, UR67, UR19, URZ ;  /* 0x00000013430472a5 */ /* 0x002fe4000f8e00ff */
[----:B------:R-:W-:Y:S02]  /*2ac0*/  UIMAD.WIDE.U32 UR6, UR68, UR16, URZ ;  /* 0x00000010440672a5 */ /* 0x000fe4000f8e00ff */
[----:B------:R-:W-:-:S02]  /*2ad0*/  UISETP.NE.AND UP0, UPT, UR18, 0x1, UPT ;  /* 0x000000011200788c */ /* 0x000fc4000bf05270 */
[----:B------:R-:W-:Y:S01]  /*2ae0*/  UIMAD.WIDE.U32 UR10, UR64, UR19, URZ ;  /* 0x00000013400a72a5 */ /* 0x000fe2000f8e00ff */
[----:B------:R-:W-:Y:S01]  /*2af0*/  UMOV UR4, UR5 ;  /* 0x0000000500047c82 */ /* 0x000fe20008000000 */
[----:B---3--:R-:W-:Y:S02]  /*2b00*/  UISETP.NE.AND UP2, UPT, UR13, 0x1, UPT ;  /* 0x000000010d00788c */ /* 0x008fe4000bf45270 */
[----:B--2---:R-:W-:Y:S02]  /*2b10*/  USHF.R.U32.HI UR5, URZ, UR20, UR4 ;  /* 0x00000014ff057299 */ /* 0x004fe40008011604 */
[----:B------:R-:W-:Y:S01]  /*2b20*/  UIMAD.WIDE.U32 UR8, UR65, UR16, URZ ;  /* 0x00000010410872a5 */ /* 0x000fe2000f8e00ff */
[----:B------:R-:W-:Y:S01]  /*2b30*/  UMOV UR4, UR7 ;  /* 0x0000000700047c82 */ /* 0x000fe20008000000 */
[----:B------:R-:W-:Y:S02]  /*2b40*/  USEL UR5, UR67, UR5, !UP0 ;  /* 0x0000000543057287 */ /* 0x000fe4000c000000 */
[----:B------:R-:W-:-:S02]  /*2b50*/  USHF.R.U32.HI UR4, URZ, UR17, UR4 ;  /* 0x00000011ff047299 */ /* 0x000fc40008011604 */
[----:B----4-:R-:W-:Y:S02]  /*2b60*/  UIMAD.WIDE.U32 UR6, UR5, UR14, URZ ;  /* 0x0000000e050672a5 */ /* 0x010fe4000f8e00ff */
[----:B------:R-:W-:Y:S01]  /*2b70*/  USEL UR12, UR68, UR4, !UP2 ;  /* 0x00000004440c7287 */ /* 0x000fe2000d000000 */
[----:B------:R-:W-:Y:S02]  /*2b80*/  UMOV UR8, UR9 ;  /* 0x0000000900087c82 */ /* 0x000fe40008000000 */
[----:B------:R-:W-:Y:S01]  /*2b90*/  UMOV UR4, UR11 ;  /* 0x0000000b00047c82 */ /* 0x000fe20008000000 */
[----:B------:R-:W-:Y:S01]  /*2ba0*/  UIMAD.WIDE.U32 UR10, UR12, UR14, URZ ;  /* 0x0000000e0c0a72a5 */ /* 0x000fe2000f8e00ff */
[----:B------:R-:W-:Y:S01]  /*2bb0*/  UMOV UR6, UR7 ;  /* 0x0000000700067c82 */ /* 0x000fe20008000000 */
[----:B------:R-:W-:Y:S02]  /*2bc0*/  USHF.R.U32.HI UR4, URZ, UR20, UR4 ;  /* 0x00000014ff047299 */ /* 0x000fe40008011604 */
[----:B------:R-:W-:-:S02]  /*2bd0*/  @UP3 USHF.R.U32.HI UR5, URZ, UR15, UR6 ;  /* 0x0000000fff053299 */ /* 0x000fc40008011606 */
[----:B------:R-:W-:Y:S01]  /*2be0*/  USHF.R.U32.HI UR17, URZ, UR17, UR8 ;  /* 0x00000011ff117299 */ /* 0x000fe20008011608 */
[----:B------:R-:W-:Y:S01]  /*2bf0*/  UMOV UR6, UR11 ;  /* 0x0000000b00067c82 */ /* 0x000fe20008000000 */
[----:B------:R-:W-:Y:S02]  /*2c00*/  USEL UR4, UR64, UR4, !UP0 ;  /* 0x0000000440047287 */ /* 0x000fe4000c000000 */
[----:B------:R-:W-:Y:S02]  /*2c10*/  @UP3 USHF.R.U32.HI UR12, URZ, UR15, UR6 ;  /* 0x0000000fff0c3299 */ /* 0x000fe40008011606 */
[----:B------:R-:W-:Y:S02]  /*2c20*/  UIMAD UR6, UR39, UR5, URZ ;  /* 0x00000005270672a4 */ /* 0x000fe4000f8e02ff */
[----:B------:R-:W-:Y:S02]  /*2c30*/  USEL UR5, UR65, UR17, !UP2 ;  /* 0x0000001141057287 */ /* 0x000fe4000d000000 */
[----:B------:R-:W-:-:S02]  /*2c40*/  UIMAD UR8, UR39, UR12, URZ ;  /* 0x0000000c270872a4 */ /* 0x000fc4000f8e02ff */
[----:B------:R-:W-:Y:S02]  /*2c50*/  UISETP.GE.AND UP0, UPT, UR4, UR6, UPT ;  /* 0x000000060400728c */ /* 0x000fe4000bf06270 */
[----:B------:R-:W-:Y:S02]  /*2c60*/  UIMAD.WIDE.U32 UR6, UR4, UR14, URZ ;  /* 0x0000000e040672a5 */ /* 0x000fe4000f8e00ff */
[----:B------:R-:W-:Y:S02]  /*2c70*/  UISETP.GE.OR UP0, UPT, UR5, UR8, UP0 ;  /* 0x000000080500728c */ /* 0x000fe40008706670 */
[----:B------:R-:W-:Y:S02]  /*2c80*/  UIMAD.WIDE.U32 UR8, UR5, UR14, URZ ;  /* 0x0000000e050872a5 */ /* 0x000fe4000f8e00ff */
[----:B------:R-:W-:Y:S01]  /*2c90*/  UIADD3 UR10, UPT, UPT, -UR4, URZ, URZ ;  /* 0x000000ff040a7290 */ /* 0x000fe2000fffe1ff */
[----:B------:R-:W-:Y:S02]  /*2ca0*/  UMOV UR6, UR7 ;  /* 0x0000000700067c82 */ /* 0x000fe40008000000 */
[----:B------:R-:W-:-:S02]  /*2cb0*/  USHF.R.U32.HI UR6, URZ, UR15, UR6 ;  /* 0x0000000fff067299 */ /* 0x000fc40008011606 */
[----:B------:R-:W-:Y:S02]  /*2cc0*/  UIMAD UR10, UR18, UR10, UR64 ;  /* 0x0000000a120a72a4 */ /* 0x000fe4000f8e0240 */
[----:B------:R-:W-:Y:S01]  /*2cd0*/  USEL UR6, UR4, UR6, !UP3 ;  /* 0x0000000604067287 */ /* 0x000fe2000d800000 */
[----:B------:R-:W-:Y:S01]  /*2ce0*/  @!UP0 UMOV UR7, UR9 ;  /* 0x0000000900078c82 */ /* 0x000fe20008000000 */
[----:B------:R-:W-:Y:S02]  /*2cf0*/  UIADD3 UR9, UPT, UPT, -UR5, URZ, URZ ;  /* 0x000000ff05097290 */ /* 0x000fe4000fffe1ff */
[----:B------:R-:W-:Y:S02]  /*2d00*/  @!UP0 USHF.R.U32.HI UR7, URZ, UR15, UR7 ;  /* 0x0000000fff078299 */ /* 0x000fe40008011607 */
[----:B------:R-:W-:Y:S02]  /*2d10*/  UIADD3 UR8, UPT, UPT, -UR6, URZ, URZ ;  /* 0x000000ff06087290 */ /* 0x000fe4000fffe1ff */
[----:B------:R-:W-:-:S02]  /*2d20*/  @!UP0 USEL UR7, UR5, UR7, !UP3 ;  /* 0x0000000705078287 */ /* 0x000fc4000d800000 */
[----:B------:R-:W-:Y:S02]  /*2d30*/  UIMAD UR8, UR39, UR8, UR4 ;  /* 0x00000008270872a4 */ /* 0x000fe4000f8e0204 */
[----:B------:R-:W-:Y:S02]  /*2d40*/  @!UP0 UIADD3 UR6, UPT, UPT, UR6, -UR7, URZ ;  /* 0x8000000706068290 */ /* 0x000fe4000fffe0ff */
[----:B------:R-:W-:Y:S02]  /*2d50*/  @!UP0 UIMAD UR7, UR8, UR12, UR7 ;  /* 0x0000000c080782a4 */ /* 0x000fe4000f8e0207 */
[----:B------:R-:W-:Y:S02]  /*2d60*/  @!UP0 UIMAD UR4, UR39, UR6, UR5 ;  /* 0x00000006270482a4 */ /* 0x000fe4000f8e0205 */
[----:B------:R-:W-:Y:S02]  /*2d70*/  UIMAD UR6, UR13, UR9, UR65 ;  /* 0x000000090d0672a4 */ /* 0x000fe4000f8e0241 */
[----:B------:R-:W-:Y:S01]  /*2d80*/  UIMAD UR64, UR4, UR18, UR10 ;  /* 0x00000012044072a4 */ /* 0x000fe2000f8e020a */
[----:B------:R-:W-:-:S02]  /*2d90*/  @!UP0 UMOV UR5, UR7 ;  /* 0x0000000700058c82 */ /* 0x000fc40008000000 */
[----:B------:R-:W-:-:S12]  /*2da0*/  UIMAD UR65, UR5, UR13, UR6 ;  /* 0x0000000d054172a4 */ /* 0x000fd8000f8e0206 */
.L_x_30:
        /* <DEDUP_REMOVED lines=20> */
.L_x_31:
[----:B------:R-:W-:Y:S02]  /*2ef0*/  R2UR UR5, R82 ;  /* 0x00000000520572ca */ /* 0x000fe400000e0000 */
[----:B------:R-:W-:Y:S02]  /*2f00*/  R2UR UR4, R81 ;  /* 0x00000000510472ca */ /* 0x000fe400000e0000 */
[----:B------:R-:W-:Y:S02]  /*2f10*/  PLOP3.LUT P1, PT, PT, PT, PT, 0x80, 0x8 ;  /* 0x000000000008781c */ /* 0x000fe40003f2f070 */
[----:B------:R-:W-:-:S07]  /*2f20*/  LOP3.LUT R2, R2, 0x1, RZ, 0x3c, !PT ;  /* 0x0000000102027812 */ /* 0x000fce00078e3cff */
[----:B------:R-:W-:Y:S02]  /*2f30*/  UIADD3 UR28, UPT, UPT, UR65, UR5, URZ ;  /* 0x00000005411c7290 */ /* 0x000fe4000fffe0ff */
[----:B------:R-:W-:Y:S01]  /*2f40*/  UIADD3 UR21, UPT, UPT, UR64, UR4, URZ ;  /* 0x0000000440157290 */ /* 0x000fe2000fffe0ff */
[----:B------:R-:W-:Y:S11]  /*2f50*/  BRA.U UP1, `(.L_x_32) ;  /* 0xffffffe501547547 */ /* 0x000ff6000b83ffff */
[----:B------:R-:W-:Y:S01]  /*2f60*/  UIADD3 UR48, UPT, UPT, UR48, 0x30, URZ ;  /* 0x0000003030307890 */ /* 0x000fe2000fffe0ff */
[----:B------:R-:W-:-:S03]  /*2f70*/  MOV R3, UR35 ;  /* 0x0000002300037c02 */ /* 0x000fc60008000f00 */
[----:B------:R-:W-:Y:S01]  /*2f80*/  ULEA UR4, UR38, UR48, 0x3 ;  /* 0x0000003026047291 */ /* 0x000fe2000f8e18ff */
[----:B------:R-:W-:-:S08]  /*2f90*/  SHF.L.U32 R3, R3, 0x1f, RZ ;  /* 0x0000001f03037819 */ /* 0x000fd000000006ff */
[----:B------:R-:W1:Y:S02]  /*2fa0*/  SYNCS.PHASECHK.TRANS64.TRYWAIT P0, [UR4], R3 ;  /* 0x00000003ff0075a7 */ /* 0x000e640008001104 */
[----:B-1----:R-:W-:Y:S05]  /*2fb0*/  @!P0 BRA `(.L_x_33) ;  /* 0x00000078002c8947 */ /* 0x002fea0003800000 */
.L_x_130:
[----:B------:R-:W-:-:S04]  /*2fc0*/  UIADD3 UR4, UPT, UPT, UR38, 0x1, URZ ;  /* 0x0000000126047890 */ /* 0x000fc8000fffe0ff */
[----:B------:R-:W-:-:S04]  /*2fd0*/  UISETP.NE.AND UP0, UPT, UR4, 0x6, UPT ;  /* 0x000000060400788c */ /* 0x000fc8000bf05270 */
[----:B------:R-:W-:Y:S02]  /*2fe0*/  USEL UR5, URZ, 0x1, UP0 ;  /* 0x00000001ff057887 */ /* 0x000fe40008000000 */
[----:B------:R-:W-:Y:S02]  /*2ff0*/  USEL UR4, UR4, URZ, UP0 ;  /* 0x000000ff04047287 */ /* 0x000fe40008000000 */
[----:B------:R-:W-:Y:S02]  /*3000*/  ULOP3.LUT UR6, UR35, UR5, URZ, 0x3c, !UPT ;  /* 0x0000000523067292 */ /* 0x000fe4000f8e3cff */
[----:B------:R-:W-:-:S04]  /*3010*/  ULEA UR5, UR4, UR48, 0x3 ;  /* 0x0000003004057291 */ /* 0x000fc8000f8e18ff */
[----:B-1----:R-:W-:-:S04]  /*3020*/  MOV R3, UR6 ;  /* 0x0000000600037c02 */ /* 0x002fc80008000f00 */
[----:B------:R-:W-:-:S04]  /*3030*/  SHF.L.U32 R3, R3, 0x1f, RZ ;  /* 0x0000001f03037819 */ /* 0x000fc800000006ff */
[----:B------:R-:W1:Y:S02]  /*3040*/  SYNCS.PHASECHK.TRANS64.TRYWAIT P0, [UR5], R3 ;  /* 0x00000003ff0075a7 */ /* 0x000e640008001105 */
[----:B-1----:R-:W-:Y:S05]  /*3050*/  @!P0 BRA `(.L_x_34) ;  /* 0x00000078001c8947 */ /* 0x002fea0003800000 */
.L_x_132:
        /* <DEDUP_REMOVED lines=10> */
.L_x_134:
        /* <DEDUP_REMOVED lines=10> */
.L_x_136:
        /* <DEDUP_REMOVED lines=10> */
.L_x_138:
[----:B------:R-:W-:-:S04]  /*3240*/  UIADD3 UR4, UPT, UPT, UR4, 0x1, URZ ;  /* 0x0000000104047890 */ /* 0x000fc8000fffe0ff */
[----:B------:R-:W-:-:S04]  /*3250*/  UISETP.NE.AND UP0, UPT, UR4, 0x6, UPT ;  /* 0x000000060400788c */ /* 0x000fc8000bf05270 */
[----:B------:R-:W-:Y:S02]  /*3260*/  USEL UR5, URZ, 0x1, UP0 ;  /* 0x00000001ff057887 */ /* 0x000fe40008000000 */
[----:B------:R-:W-:Y:S02]  /*3270*/  USEL UR4, UR4, URZ, UP0 ;  /* 0x000000ff04047287 */ /* 0x000fe40008000000 */
[----:B------:R-:W-:Y:S02]  /*3280*/  ULOP3.LUT UR5, UR6, UR5, URZ, 0x3c, !UPT ;  /* 0x0000000506057292 */ /* 0x000fe4000f8e3cff */
[----:B------:R-:W-:-:S04]  /*3290*/  ULEA UR4, UR4, UR48, 0x3 ;  /* 0x0000003004047291 */ /* 0x000fc8000f8e18ff */
[----:B------:R-:W-:Y:S02]  /*32a0*/  IMAD.U32 R2, RZ, RZ, UR5 ;  /* 0x00000005ff027e24 */ /* 0x000fe4000f8e00ff */
[----:B-1----:R-:W-:-:S03]  /*32b0*/  MOV R0, UR4 ;  /* 0x0000000400007c02 */ /* 0x002fc60008000f00 */
[----:B------:R-:W-:-:S07]  /*32c0*/  SHF.L.U32 R3, R2, 0x1f, RZ ;  /* 0x0000001f02037819 */ /* 0x000fce00000006ff */
.L_x_38:
[----:B-1----:R1:W2:Y:S02]  /*32d0*/  SYNCS.PHASECHK.TRANS64.TRYWAIT P0, [R0+URZ], R3 ;  /* 0x00000003000075a7 */ /* 0x0022a400080011ff */
[----:B--2---:R-:W-:Y:S05]  /*32e0*/  @!P0 NANOSLEEP.SYNCS 0x989680 ;  /* 0x009896800000895d */ /* 0x004fea0003900000 */
[----:B------:R-:W2:Y:S02]  /*32f0*/  @!P0 SYNCS.PHASECHK.TRANS64 P0, [R0+URZ], R3 ;  /* 0x00000003000085a7 */ /* 0x000ea400080010ff */
[----:B--2---:R-:W-:Y:S05]  /*3300*/  @P0 EXIT ;  /* 0x000000000000094d */ /* 0x004fea0003800000 */
[----:B------:R-:W-:Y:S05]  /*3310*/  BRA `(.L_x_38) ;  /* 0xfffffffc00ec7947 */ /* 0x000fea000383ffff */
.L_x_16:
[----:B------:R-:W2:Y:S02]  /*3320*/  S2UR UR4, SR_CgaCtaId ;  /* 0x00000000000479c3 */ /* 0x000ea40000008800 */
[----:B--2---:R-:W-:-:S04]  /*3330*/  UISETP.NE.AND UP0, UPT, UR4, URZ, UPT ;  /* 0x000000ff0400728c */ /* 0x004fc8000bf05270 */
[----:B------:R-:W-:-:S09]  /*3340*/  UISETP.NE.OR UP0, UPT, UR18, 0x1, UP0 ;  /* 0x000000011200788c */ /* 0x000fd20008705670 */
[----:B------:R-:W-:Y:S05]  /*3350*/  BRA.U UP0, `(.L_x_39) ;  /* 0x0000000100b47547 */ /* 0x000fea000b800000 */
[----:B------:R-:W2:Y:S01]  /*3360*/  S2UR UR5, SR_CgaCtaId ;  /* 0x00000000000579c3 */ /* 0x000ea20000008800 */
[----:B------:R-:W-:Y:S01]  /*3370*/  UMOV UR4, 0x400 ;  /* 0x0000040000047882 */ /* 0x000fe20000000000 */
[----:B------:R-:W-:Y:S01]  /*3380*/  HFMA2 R3, -RZ, RZ, 0, 5.9604644775390625e-08 ;  /* 0x00000001ff037431 */ /* 0x000fe200000001ff */
[----:B------:R-:W-:Y:S01]  /*3390*/  ISETP.NE.AND P0, PT, R0, RZ, PT ;  /* 0x000000ff0000720c */ /* 0x000fe20003f05270 */
[----:B------:R-:W-:Y:S01]  /*33a0*/  IMAD.MOV.U32 R8, RZ, RZ, RZ ;  /* 0x000000ffff087224 */ /* 0x000fe200078e00ff */
[----:B--2---:R-:W-:-:S04]  /*33b0*/  ULEA UR4, UR5, UR4, 0x18 ;  /* 0x0000000405047291 */ /* 0x004fc8000f8ec0ff */
[----:B------:R-:W-:Y:S02]  /*33c0*/  UIADD3 UR5, UPT, UPT, UR4, 0xb8, URZ ;  /* 0x000000b804057890 */ /* 0x000fe4000fffe0ff */
[----:B------:R-:W-:Y:S02]  /*33d0*/  UIADD3 UR8, UPT, UPT, UR4, 0xb0, URZ ;  /* 0x000000b004087890 */ /* 0x000fe4000fffe0ff */
[----:B------:R-:W-:-:S12]  /*33e0*/  UPRMT UR5, URZ, 0x654, UR5 ;  /* 0x00000654ff057896 */ /* 0x000fd80008000005 */
.L_x_42:
[----:B------:R-:W-:Y:S01]  /*33f0*/  SHF.L.U32 R7, R3, 0x1f, RZ ;  /* 0x0000001f03077819 */ /* 0x000fe200000006ff */
[----:B------:R-:W-:Y:S02]  /*3400*/  IMAD.U32 R9, RZ, RZ, UR8 ;  /* 0x00000008ff097e24 */ /* 0x000fe4000f8e00ff */
[----:B------:R-:W-:Y:S01]  /*3410*/  @!P0 IMAD.MOV.U32 R5, RZ, RZ, 0x10 ;  /* 0x00000010ff058424 */ /* 0x000fe200078e00ff */
[----:B------:R-:W2:Y:S02]  /*3420*/  SYNCS.PHASECHK.TRANS64.TRYWAIT P1, [UR4+0xb8], R7 ;  /* 0x0000b807ff0075a7 */ /* 0x000ea40008021104 */
[----:B------:R-:W-:-:S04]  /*3430*/  PRMT R9, R0, 0x654, R9 ;  /* 0x0000065400097816 */ /* 0x000fc80000000009 */
[----:B------:R-:W-:Y:S01]  /*3440*/  SEL R2, R9, R2, !P0 ;  /* 0x0000000209027207 */ /* 0x000fe20004000000 */
[----:B--2---:R-:W-:Y:S06]  /*3450*/  @!P1 BRA `(.L_x_40) ;  /* 0x00000074007c9947 */ /* 0x004fec0003800000 */
.L_x_140:
[----:B------:R-:W-:Y:S01]  /*3460*/  UIADD3 UR6, UPT, UPT, UR4, 0xf0, URZ ;  /* 0x000000f004067890 */ /* 0x000fe2000fffe0ff */
[----:B------:R3:W-:Y:S01]  /*3470*/  @!P0 SYNCS.ARRIVE.TRANS64.RED RZ, [R2+URZ], R5 ;  /* 0x0000000502ff89a7 */ /* 0x0007e200080004ff */
[----:B------:R-:W-:Y:S01]  /*3480*/  UIADD3 UR7, UPT, UPT, UR4, 0xb0, URZ ;  /* 0x000000b004077890 */ /* 0x000fe2000fffe0ff */
[----:B------:R-:W-:-:S08]  /*3490*/  LOP3.LUT R3, R3, 0x1, RZ, 0x3c, !PT ;  /* 0x0000000103037812 */ /* 0x000fd000078e3cff */
[----:B------:R-:W-:Y:S06]  /*34a0*/  UGETNEXTWORKID.BROADCAST [UR6], [UR7] ;  /* 0x00000000060073ca */ /* 0x000fec0008000100 */
[----:B---3--:R-:W-:-:S04]  /*34b0*/  SHF.L.U32 R5, R8, 0x1f, RZ ;  /* 0x0000001f08057819 */ /* 0x008fc800000006ff */
[----:B------:R-:W3:Y:S02]  /*34c0*/  SYNCS.PHASECHK.TRANS64.TRYWAIT P1, [UR4+0xb0], R5 ;  /* 0x0000b005ff0075a7 */ /* 0x000ee40008021104 */
[----:B---3--:R-:W-:Y:S05]  /*34d0*/  @!P1 BRA `(.L_x_41) ;  /* 0x0000007400749947 */ /* 0x008fea0003800000 */
.L_x_142:
[----:B--2---:R-:W2:Y:S01]  /*34e0*/  LDS.128 R4, [UR4+0xf0] ;  /* 0x0000f004ff047984 */ /* 0x004ea20008000c00 */
[----:B------:R-:W-:Y:S01]  /*34f0*/  LOP3.LUT R8, R8, 0x1, RZ, 0x3c, !PT ;  /* 0x0000000108087812 */ /* 0x000fe200078e3cff */
[----:B------:R-:W-:Y:S01]  /*3500*/  @!PT LDS RZ, [RZ] ;  /* 0x00000000fffff984 */ /* 0x000fe20000000800 */
[----:B------:R-:W-:Y:S01]  /*3510*/  @!PT LDS RZ, [RZ] ;  /* 0x00000000fffff984 */ /* 0x000fe20000000800 */
[----:B------:R-:W-:Y:S01]  /*3520*/  @!PT LDS RZ, [RZ] ;  /* 0x00000000fffff984 */ /* 0x000fe20000000800 */
[----:B------:R-:W-:Y:S01]  /*3530*/  @!PT LDS RZ, [RZ] ;  /* 0x00000000fffff984 */ /* 0x000fe20000000800 */
[----:B------:R3:W-:Y:S06]  /*3540*/  MEMBAR.ALL.CTA ;  /* 0x0000000000007992 */ /* 0x0007ec0000008000 */
[----:B---3--:R-:W3:Y:S02]  /*3550*/  FENCE.VIEW.ASYNC.S ;  /* 0x00000000000073c6 */ /* 0x008ee40000000000 */
[----:B---3--:R-:W-:Y:S01]  /*3560*/  SYNCS.ARRIVE.TRANS64.RED.A1T0 RZ, [UR5], RZ ;  /* 0x000000ffffff79a7 */ /* 0x008fe20008100405 */
[----:B--2---:R-:W-:-:S13]  /*3570*/  LOP3.LUT P1, RZ, R6, 0x1, RZ, 0xc0, !PT ;  /* 0x0000000106ff7812 */ /* 0x004fda000782c0ff */
[----:B------:R-:W-:Y:S05]  /*3580*/  @P1 BRA `(.L_x_42) ;  /* 0xfffffffc00981947 */ /* 0x000fea000383ffff */
[----:B------:R-:W-:-:S04]  /*3590*/  SHF.L.U32 R0, R3, 0x1f, RZ ;  /* 0x0000001f03007819 */ /* 0x000fc800000006ff */
[----:B------:R-:W2:Y:S02]  /*35a0*/  SYNCS.PHASECHK.TRANS64 P0, [UR4+0xb8], R0 ;  /* 0x0000b800ff0075a7 */ /* 0x000ea40008001004 */
[----:B-12---:R-:W-:Y:S05]  /*35b0*/  @P0 EXIT ;  /* 0x000000000000094d */ /* 0x006fea0003800000 */
[----:B------:R-:W-:-:S07]  /*35c0*/  MOV R0, UR4 ;  /* 0x0000000400007c02 */ /* 0x000fce0008000f00 */
.L_x_43:
[----:B-1----:R-:W-:-:S04]  /*35d0*/  SHF.L.U32 R5, R3, 0x1f, RZ ;  /* 0x0000001f03057819 */ /* 0x002fc800000006ff */
[----:B------:R1:W2:Y:S03]  /*35e0*/  SYNCS.PHASECHK.TRANS64.TRYWAIT P0, [R0+URZ+0xb8], R5 ;  /* 0x0000b805000075a7 */ /* 0x0002a600080011ff */
[----:B--2---:R-:W-:Y:S05]  /*35f0*/  @!P0 NANOSLEEP.SYNCS 0x989680 ;  /* 0x009896800000895d */ /* 0x004fea0003900000 */
[----:B------:R-:W2:Y:S02]  /*3600*/  @!P0 SYNCS.PHASECHK.TRANS64 P0, [R0+URZ+0xb8], R5 ;  /* 0x0000b805000085a7 */ /* 0x000ea400080010ff */
[----:B--2---:R-:W-:Y:S05]  /*3610*/  @P0 EXIT ;  /* 0x000000000000094d */ /* 0x004fea0003800000 */
[----:B------:R-:W-:Y:S05]  /*3620*/  BRA `(.L_x_43) ;  /* 0xfffffffc00e87947 */ /* 0x000fea000383ffff */
.L_x_39:
[----:B------:R-:W-:-:S09]  /*3630*/  UISETP.NE.AND UP0, UPT, UR18, URZ, UPT ;  /* 0x000000ff1200728c */ /* 0x000fd2000bf05270 */
[----:B------:R-:W-:Y:S05]  /*3640*/  BRA.U UP0, `(.L_x_44) ;  /* 0x0000000d00847547 */ /* 0x000fea000b800000 */
[----:B------:R-:W2:Y:S01]  /*3650*/  S2UR UR7, SR_CgaCtaId ;  /* 0x00000000000779c3 */ /* 0x000ea20000008800 */
[----:B------:R-:W-:Y:S01]  /*3660*/  UMOV UR4, 0x40 ;  /* 0x0000004000047882 */ /* 0x000fe20000000000 */
[----:B------:R-:W-:Y:S01]  /*3670*/  NOP ;  /* 0x0000000000007918 */ /* 0x000fe20000000000 */
[----:B------:R-:W-:Y:S01]  /*3680*/  UMOV UR6, 0x400 ;  /* 0x0000040000067882 */ /* 0x000fe20000000000 */
[----:B--2---:R-:W-:Y:S02]  /*3690*/  ULEA UR5, UR7, UR4, 0x18 ;  /* 0x0000000407057291 */ /* 0x004fe4000f8ec0ff */
[----:B------:R-:W-:-:S07]  /*36a0*/  ULEA UR6, UR7, UR6, 0x18 ;  /* 0x0000000607067291 */ /* 0x000fce000f8ec0ff */
[----:B------:R-:W2:Y:S02]  /*36b0*/  LDS.U8 R0, [UR5+0x1c] ;  /* 0x00001c05ff007984 */ /* 0x000ea40008000000 */
[----:B--2---:R-:W-:-:S13]  /*36c0*/  ISETP.NE.AND P0, PT, R0, RZ, PT ;  /* 0x000000ff0000720c */ /* 0x004fda0003f05270 */
[----:B------:R-:W-:Y:S05]  /*36d0*/  @P0 BRA `(.L_x_45) ;  /* 0x0000000000580947 */ /* 0x000fea0003800000 */
[----:B------:R-:W-:-:S13]  /*36e0*/  ELECT P0, URZ, PT ;  /* 0x0000000000ff782f */ /* 0x000fda0003800000 */
[----:B------:R-:W-:Y:S05]  /*36f0*/  @!P0 BRA `(.L_x_46) ;  /* 0x0000000000608947 */ /* 0x000fea0003800000 */
[----:B------:R-:W-:Y:S01]  /*3700*/  UMOV UR4, 0x10 ;  /* 0x0000001000047882 */ /* 0x000fe20000000000 */
[----:B------:R-:W-:Y:S01]  /*3710*/  HFMA2 R0, -RZ, RZ, 0, 5.9604644775390625e-08 ;  /* 0x00000001ff007431 */ /* 0x000fe200000001ff */
[----:B------:R-:W-:-:S03]  /*3720*/  MOV R2, 0xffff ;  /* 0x0000ffff00027802 */ /* 0x000fc60000000f00 */
[----:B------:R-:W-:Y:S04]  /*3730*/  DEPBAR.LE SB2, 0x36 ;  /* 0x0000ad800000791a */ /* 0x000fe80000000000 */
[----:B------:R-:W2:Y:S02]  /*3740*/  UTCATOMSWS.FIND_AND_SET.ALIGN UP0, UR4, UR4 ;  /* 0x00000004000475e3 */ /* 0x000ea40008000800 */
[----:B--2---:R-:W-:Y:S01]  /*3750*/  MOV R3, UR4 ;  /* 0x0000000400037c02 */ /* 0x004fe20008000f00 */
[----:B------:R-:W-:Y:S06]  /*3760*/  BRA.U UP0, `(.L_x_47) ;  /* 0x0000000100187547 */ /* 0x000fec000b800000 */
.L_x_48:
[----:B------:R-:W-:Y:S05]  /*3770*/  NANOSLEEP 0x64 ;  /* 0x000000640000795d */ /* 0x000fea0003800000 */
[----:B------:R-:W-:-:S05]  /*3780*/  UMOV UR4, 0x10 ;  /* 0x0000001000047882 */ /* 0x000fca0000000000 */
[----:B------:R-:W-:Y:S04]  /*3790*/  DEPBAR.LE SB2, 0x36 ;  /* 0x0000ad800000791a */ /* 0x000fe80000000000 */
[----:B------:R-:W2:Y:S02]  /*37a0*/  UTCATOMSWS.FIND_AND_SET.ALIGN UP0, UR4, UR4 ;  /* 0x00000004000475e3 */ /* 0x000ea40008000800 */
[----:B--2---:R-:W-:Y:S01]  /*37b0*/  MOV R3, UR4 ;  /* 0x0000000400037c02 */ /* 0x004fe20008000f00 */
[----:B------:R-:W-:Y:S05]  /*37c0*/  BRA.U !UP0, `(.L_x_48) ;  /* 0xfffffffd08e87547 */ /* 0x000fea000b83ffff */
.L_x_47:
[-C--:B------:R-:W-:Y:S02]  /*37d0*/  SHF.L.U32 R2, R2, R3.reuse, RZ ;  /* 0x0000000302027219 */ /* 0x080fe400000006ff */
[----:B------:R-:W-:Y:S01]  /*37e0*/  SHF.L.U32 R0, R0, R3, RZ ;  /* 0x0000000300007219 */ /* 0x000fe200000006ff */
[----:B------:R-:W-:Y:S02]  /*37f0*/  IMAD.SHL.U32 R3, R3, 0x20, RZ ;  /* 0x0000002003037824 */ /* 0x000fe400078e00ff */
[----:B------:R2:W-:Y:S04]  /*3800*/  ATOMS.OR RZ, [UR5+0x14], R2 ;  /* 0x00001402ffff798c */ /* 0x0005e8000b000005 */
[----:B------:R2:W-:Y:S04]  /*3810*/  ATOMS.OR RZ, [UR5+0x18], R0 ;  /* 0x00001800ffff798c */ /* 0x0005e8000b000005 */
[----:B------:R2:W-:Y:S01]  /*3820*/  STS [UR6+0x100], R3 ;  /* 0x00010003ff007988 */ /* 0x0005e20008000806 */
[----:B------:R-:W-:Y:S05]  /*3830*/  BRA `(.L_x_46) ;  /* 0x0000000000107947 */ /* 0x000fea0003800000 */
.L_x_45:
[----:B------:R-:W-:Y:S02]  /*3840*/  MOV R0, 0xffffffff ;  /* 0xffffffff00007802 */ /* 0x000fe40000000f00 */
[----:B------:R-:W-:-:S03]  /*3850*/  MOV R2, 0x3880 ;  /* 0x0000388000027802 */ /* 0x000fc60000000f00 */
[----:B------:R2:W-:Y:S04]  /*3860*/  STS [UR6+0x100], R0 ;  /* 0x00010000ff007988 */ /* 0x0005e80008000806 */
[----:B-12--5:R-:W-:Y:S05]  /*3870*/  CALL.REL.NOINC `($__internal_1_$__cuda_sm10x_tcgen05_guardrail_trap_phase_invalid_during_alloc) ;  /* 0x0000007800807944 */ /* 0x026fea0003c00000 */
.L_x_46:
[----:B------:R-:W-:Y:S05]  /*3880*/  WARPSYNC.ALL ;  /* 0x0000000000007948 */ /* 0x000fea0003800000 */
[----:B------:R-:W3:Y:S01]  /*3890*/  S2UR UR4, SR_CgaCtaId ;  /* 0x00000000000479c3 */ /* 0x000ee20000008800 */
[----:B------:R-:W-:Y:S01]  /*38a0*/  UMOV UR21, 0x400 ;  /* 0x0000040000157882 */ /* 0x000fe20000000000 */
[----:B------:R-:W-:-:S06]  /*38b0*/  NOP ;  /* 0x0000000000007918 */ /* 0x000fcc0000000000 */
[----:B------:R-:W-:Y:S06]  /*38c0*/  BAR.ARV 0x6, 0xa0 ;  /* 0x0182800000007b1d */ /* 0x000fec0000002000 */
[----:B------:R-:W4:Y:S01]  /*38d0*/  LDCU UR5, c[0x0][0x394] ;  /* 0x00007280ff0577ac */ /* 0x000f220008000800 */
[----:B------:R-:W-:Y:S01]  /*38e0*/  IMAD.MOV.U32 R8, RZ, RZ, 0x1 ;  /* 0x00000001ff087424 */ /* 0x000fe200078e00ff */
[----:B------:R-:W1:Y:S01]  /*38f0*/  LDCU UR7, c[0x0][0x394] ;  /* 0x00007280ff0777ac */ /* 0x000e620008000800 */
[----:B------:R-:W-:Y:S01]  /*3900*/  UMOV UR24, URZ ;  /* 0x000000ff00187c82 */ /* 0x000fe20008000000 */
[----:B------:R-:W-:Y:S01]  /*3910*/  UMOV UR18, URZ ;  /* 0x000000ff00127c82 */ /* 0x000fe20008000000 */
[----:B---3--:R-:W-:Y:S01]  /*3920*/  ULEA UR21, UR4, UR21, 0x18 ;  /* 0x0000001504157291 */ /* 0x008fe2000f8ec0ff */
[----:B------:R-:W-:Y:S01]  /*3930*/  UMOV UR32, 0x0 ;  /* 0x0000000000207882 */ /* 0x000fe20000000000 */
[----:B------:R-:W-:-:S02]  /*3940*/  UMOV UR33, 0x8218010 ;  /* 0x0821801000217882 */ /* 0x000fc40000000000 */
[----:B------:R-:W-:Y:S02]  /*3950*/  UIADD3 UR4, UPT, UPT, UR21, 0x8400, URZ ;  /* 0x0000840015047890 */ /* 0x000fe4000fffe0ff */
[----:B------:R-:W-:Y:S02]  /*3960*/  UIADD3 UR6, UPT, UPT, UR21, 0x20400, URZ ;  /* 0x0002040015067890 */ /* 0x000fe4000fffe0ff */
[----:B----4-:R-:W-:Y:S01]  /*3970*/  UIADD3 UR5, UPT, UPT, UR5, 0x3f, URZ ;  /* 0x0000003f05057890 */ /* 0x010fe2000fffe0ff */
[----:B------:R-:W2:Y:S01]  /*3980*/  LDS R9, [UR21+0x100] ;  /* 0x00010015ff097984 */ /* 0x000ea20008000800 */
[----:B------:R-:W-:Y:S02]  /*3990*/  USHF.R.U32.HI UR22, URZ, 0x4, UR4 ;  /* 0x00000004ff167899 */ /* 0x000fe40008011604 */
[----:B------:R-:W-:Y:S02]  /*39a0*/  USHF.R.S32.HI UR34, URZ, 0x1f, UR5 ;  /* 0x0000001fff227899 */ /* 0x000fe40008011405 */
[----:B------:R-:W-:-:S02]  /*39b0*/  USHF.R.U32.HI UR4, URZ, 0x4, UR6 ;  /* 0x00000004ff047899 */ /* 0x000fc40008011606 */
[----:B------:R-:W-:Y:S02]  /*39c0*/  ULEA.HI UR34, UR34, UR5, URZ, 0x6 ;  /* 0x0000000522227291 */ /* 0x000fe4000f8f30ff */
[----:B------:R-:W-:Y:S02]  /*39d0*/  UIADD3 UR35, UPT, UPT, UR21, 0xb8, URZ ;  /* 0x000000b815237890 */ /* 0x000fe4000fffe0ff */
[----:B------:R-:W-:Y:S02]  /*39e0*/  USHF.R.S32.HI UR34, URZ, 0x6, UR34 ;  /* 0x00000006ff227899 */ /* 0x000fe40008011422 */
[----:B------:R-:W-:Y:S02]  /*39f0*/  ULOP3.LUT UR22, UR22, 0x3fff, URZ, 0xc0, !UPT ;  /* 0x00003fff16167892 */ /* 0x000fe4000f8ec0ff */
[----:B------:R-:W-:Y:S02]  /*3a00*/  UISETP.LT.AND UP0, UPT, UR34, 0x1, UPT ;  /* 0x000000012200788c */ /* 0x000fe4000bf01270 */
[----:B------:R-:W-:-:S02]  /*3a10*/  ULOP3.LUT UR4, UR4, 0x3fff, URZ, 0xc0, !UPT ;  /* 0x00003fff04047892 */ /* 0x000fc4000f8ec0ff */
[----:B------:R-:W-:Y:S02]  /*3a20*/  USEL UR36, UR34, 0x1, !UP0 ;  /* 0x0000000122247887 */ /* 0x000fe4000c000000 */
[----:B------:R-:W-:Y:S02]  /*3a30*/  UPRMT UR35, URZ, 0x654, UR35 ;  /* 0x00000654ff237896 */ /* 0x000fe40008000023 */
[----:B------:R-:W-:Y:S02]  /*3a40*/  ULOP3.LUT UR22, UR22, 0x2000000, URZ, 0xfc, !UPT ;  /* 0x0200000016167892 */ /* 0x000fe4000f8efcff */
[----:B------:R-:W-:Y:S02]  /*3a50*/  ULOP3.LUT UR23, UR4, 0x2000000, URZ, 0xfc, !UPT ;  /* 0x0200000004177892 */ /* 0x000fe4000f8efcff */
[----:B------:R-:W-:Y:S02]  /*3a60*/  UIADD3 UR36, UPT, UPT, -UR36, URZ, URZ ;  /* 0x000000ff24247290 */ /* 0x000fe4000fffe1ff */
[----:B-1----:R-:W-:Y:S01]  /*3a70*/  UISETP.GE.AND UP4, UPT, UR7, 0x1, UPT ;  /* 0x000000010700788c */ /* 0x002fe2000bf86270 */
[----:B------:R-:W-:Y:S01]  /*3a80*/  UMOV UR30, 0x0 ;  /* 0x00000000001e7882 */ /* 0x000fe20000000000 */
[----:B------:R-:W-:Y:S01]  /*3a90*/  UMOV UR31, 0x8218010 ;  /* 0x08218010001f7882 */ /* 0x000fe20000000000 */
[----:B------:R-:W-:Y:S01]  /*3aa0*/  UMOV UR28, 0x0 ;  /* 0x00000000001c7882 */ /* 0x000fe20000000000 */
[----:B------:R-:W-:Y:S01]  /*3ab0*/  UMOV UR29, 0x8218010 ;  /* 0x08218010001d7882 */ /* 0x000fe20000000000 */
[----:B------:R-:W-:Y:S01]  /*3ac0*/  UMOV UR26, 0x0 ;  /* 0x00000000001a7882 */ /* 0x000fe20000000000 */
[----:B------:R-:W-:Y:S01]  /*3ad0*/  UMOV UR27, 0x8218010 ;  /* 0x08218010001b7882 */ /* 0x000fe20000000000 */
[C---:B--2---:R-:W-:Y:S01]  /*3ae0*/  VIADD R3, R9.reuse, 0x80 ;  /* 0x0000008009037836 */ /* 0x044fe20000000000 */
[----:B------:R-:W-:-:S04]  /*3af0*/  LOP3.LUT R2, R9, 0xffff, RZ, 0xc0, !PT ;  /* 0x0000ffff09027812 */ /* 0x000fc800078ec0ff */
[----:B------:R-:W-:-:S05]  /*3b00*/  LOP3.LUT R3, R3, 0xffff, RZ, 0xc0, !PT ;  /* 0x0000ffff03037812 */ /* 0x000fca00078ec0ff */
[----:B------:R1:W-:Y:S02]  /*3b10*/  STL.64 [R1], R2 ;  /* 0x0000000201007387 */ /* 0x0003e40000100a00 */
[----:B-1----:R-:W-:-:S07]  /*3b20*/  CS2R R2, SRZ ;  /* 0x0000000000027805 */ /* 0x002fce000001ff00 */
.L_x_55:
[----:B-1----:R-:W-:-:S04]  /*3b30*/  SHF.L.U32 R5, R3, 0x1f, RZ ;  /* 0x0000001f03057819 */ /* 0x002fc800000006ff */
[----:B------:R-:W1:Y:S02]  /*3b40*/  SYNCS.PHASECHK.TRANS64.TRYWAIT P0, [UR21+0xb0], R5 ;  /* 0x0000b005ff0075a7 */ /* 0x000e640008001115 */
[----:B-12-4-:R-:W-:Y:S05]  /*3b50*/  @!P0 BRA `(.L_x_49) ;  /* 0x0000006c00ec8947 */ /* 0x016fea0003800000 */
.L_x_144:
[----:B-1----:R-:W1:Y:S01]  /*3b60*/  LDS.128 R4, [UR21+0xf0] ;  /* 0x0000f015ff047984 */ /* 0x002e620008000c00 */
[----:B------:R-:W-:Y:S01]  /*3b70*/  ULEA UR25, UR24, UR21, 0x3 ;  /* 0x0000001518197291 */ /* 0x000fe2000f8e18ff */
[----:B------:R-:W-:Y:S01]  /*3b80*/  SHF.L.U32 R0, R8, 0x1f, RZ ;  /* 0x0000001f08007819 */ /* 0x000fe200000006ff */
[----:B------:R-:W-:Y:S01]  /*3b90*/  @!PT LDS RZ, [RZ] ;  /* 0x00000000fffff984 */ /* 0x000fe20000000800 */
[----:B------:R-:W-:Y:S01]  /*3ba0*/  @!PT LDS RZ, [RZ] ;  /* 0x00000000fffff984 */ /* 0x000fe20000000800 */
[----:B------:R-:W-:Y:S01]  /*3bb0*/  @!PT LDS RZ, [RZ] ;  /* 0x00000000fffff984 */ /* 0x000fe20000000800 */
[----:B------:R-:W-:Y:S01]  /*3bc0*/  @!PT LDS RZ, [RZ] ;  /* 0x00000000fffff984 */ /* 0x000fe20000000800 */
[----:B------:R2:W-:Y:S06]  /*3bd0*/  MEMBAR.ALL.CTA ;  /* 0x0000000000007992 */ /* 0x0005ec0000008000 */
[----:B--2---:R-:W2:Y:S02]  /*3be0*/  FENCE.VIEW.ASYNC.S ;  /* 0x00000000000073c6 */ /* 0x004ea40000000000 */
[----:B--2---:R-:W-:Y:S01]  /*3bf0*/  SYNCS.ARRIVE.TRANS64.RED.A1T0 RZ, [UR35], RZ ;  /* 0x000000ffffff79a7 */ /* 0x004fe20008100423 */
[----:B------:R-:W2:Y:S01]  /*3c00*/  SYNCS.PHASECHK.TRANS64.TRYWAIT P0, [UR25+0xd0], R0 ;  /* 0x0000d000ff0075a7 */ /* 0x000ea20008001119 */
[----:B-1----:R-:W-:Y:S01]  /*3c10*/  LOP3.LUT P3, RZ, R6, 0x1, RZ, 0xc0, !PT ;  /* 0x0000000106ff7812 */ /* 0x002fe2000786c0ff */
[----:B--2---:R-:W-:-:S12]  /*3c20*/  @!P0 BRA `(.L_x_50) ;  /* 0x0000006c00d08947 */ /* 0x004fd80003800000 */
.L_x_146:
[----:B------:R-:W-:Y:S05]  /*3c30*/  BRA.U !UP4, `(.L_x_51) ;  /* 0x000000010cf87547 */ /* 0x000fea000b800000 */
[----:B-1----:R-:W-:Y:S01]  /*3c40*/  IMAD.U32 R0, RZ, RZ, UR24 ;  /* 0x00000018ff007e24 */ /* 0x002fe2000f8e00ff */
[----:B------:R-:W-:-:S04]  /*3c50*/  ULEA UR4, UR18, UR21, 0x3 ;  /* 0x0000001512047291 */ /* 0x000fc8000f8e18ff */
[----:B------:R-:W-:Y:S02]  /*3c60*/  LEA R4, R0, R1, 0x2 ;  /* 0x0000000100047211 */ /* 0x000fe400078e10ff */
[----:B------:R-:W-:-:S04]  /*3c70*/  SHF.L.U32 R0, R2, 0x1f, RZ ;  /* 0x0000001f02007819 */ /* 0x000fc800000006ff */
[----:B------:R-:W5:Y:S01]  /*3c80*/  LDL R4, [R4] ;  /* 0x0000000004047983 */ /* 0x000f620000100800 */
[----:B------:R1:W2:Y:S01]  /*3c90*/  SYNCS.PHASECHK.TRANS64.TRYWAIT P2, [UR4], R0 ;  /* 0x00000000ff0075a7 */ /* 0x0002a20008041104 */
[----:B------:R-:W-:Y:S01]  /*3ca0*/  UPLOP3.LUT UP2, UPT, UPT, UPT, UPT, 0x40, 0x4 ;  /* 0x000000000004789c */ /* 0x000fe20003f4e870 */
[----:B------:R-:W-:Y:S01]  /*3cb0*/  UMOV UR20, UR36 ;  /* 0x0000002400147c82 */ /* 0x000fe20008000000 */
[----:B------:R-:W-:Y:S01]  /*3cc0*/  UMOV UR19, UR34 ;  /* 0x0000002200137c82 */ /* 0x000fe20008000000 */
[----:B------:R-:W-:-:S08]  /*3cd0*/  UMOV UR5, UR18 ;  /* 0x0000001200057c82 */ /* 0x000fd00008000000 */
.L_x_54:
[----:B------:R-:W-:Y:S02]  /*3ce0*/  UIADD3 UR20, UPT, UPT, UR20, 0x1, URZ ;  /* 0x0000000114147890 */ /* 0x000fe4000fffe0ff */
[----:B------:R-:W-:Y:S02]  /*3cf0*/  ULEA UR17, UR5, UR21, 0x3 ;  /* 0x0000001505117291 */ /* 0x000fe4000f8e18ff */
[----:B------:R-:W-:Y:S01]  /*3d00*/  UISETP.NE.AND UP3, UPT, UR20, URZ, UPT ;  /* 0x000000ff1400728c */ /* 0x000fe2000bf65270 */
[----:B--234-:R-:W-:Y:S10]  /*3d10*/  @P2 BRA `(.L_x_52) ;  /* 0x00000000000c2947 */ /* 0x01cff40003800000 */
[----:B------:R-:W-:Y:S04]  /*3d20*/  SHF.L.U32 R5, R2, 0x1f, RZ ;  /* 0x0000001f02057819 */ /* 0x000fe800000006ff */
[----:B------:R-:W2:Y:S02]  /*3d30*/  SYNCS.PHASECHK.TRANS64.TRYWAIT P0, [UR17], R5 ;  /* 0x00000005ff0075a7 */ /* 0x000ea40008001111 */
[----:B--2---:R-:W-:Y:S05]  /*3d40*/  @!P0 BRA `(.L_x_53) ;  /* 0x0000006c00a08947 */ /* 0x004fea0003800000 */
.L_x_52:
[----:B------:R-:W-:Y:S01]  /*3d50*/  UISETP.NE.AND UP0, UPT, UR19, 0x1, UPT ;  /* 0x000000011300788c */ /* 0x000fe2000bf05270 */
[----:B------:R-:W-:Y:S01]  /*3d60*/  PLOP3.LUT P2, PT, PT, PT, PT, 0x80, 0x8 ;  /* 0x000000000008781c */ /* 0x000fe20003f4f070 */
[----:B------:R-:W-:Y:S01]  /*3d70*/  UIADD3 UR4, UPT, UPT, UR5, 0x1, URZ ;  /* 0x0000000105047890 */ /* 0x000fe2000fffe0ff */
[----:B------:R-:W-:Y:S11]  /*3d80*/  ELECT P1, URZ, PT ;  /* 0x0000000000ff782f */ /* 0x000ff60003820000 */
[----:B------:R-:W-:Y:S02]  /*3d90*/  @!UPT UIADD3 URZ, UPT, UPT, URZ, URZ, URZ ;  /* 0x000000fffffff290 */ /* 0x000fe4000fffe0ff */
[----:B-----5:R-:W-:Y:S01]  /*3da0*/  @P1 R2UR.BROADCAST UR8, R4 ;  /* 0x00000000040812ca */ /* 0x020fe200008e0000 */
[----:B------:R-:W-:Y:S01]  /*3db0*/  UISETP.NE.AND UP1, UPT, UR4, 0x6, UPT ;  /* 0x000000060400788c */ /* 0x000fe2000bf25270 */
[----:B------:R-:W-:Y:S01]  /*3dc0*/  PLOP3.LUT P0, PT, PT, PT, UP0, 0x80, 0x8 ;  /* 0x000000000008781c */ /* 0x000fe20003f0f008 */
[----:B------:R-:W-:Y:S02]  /*3dd0*/  ULEA UR10, UR5, UR23, 0xa ;  /* 0x00000017050a7291 */ /* 0x000fe4000f8e50ff */
[----:B------:R-:W-:Y:S02]  /*3de0*/  USEL UR6, URZ, 0x1, UP1 ;  /* 0x00000001ff067887 */ /* 0x000fe40008800000 */
[----:B------:R-:W-:Y:S02]  /*3df0*/  USEL UR18, UR4, URZ, UP1 ;  /* 0x000000ff04127287 */ /* 0x000fe40008800000 */
[----:B------:R-:W-:Y:S02]  /*3e00*/  ULEA UR14, UR5, UR22, 0xa ;  /* 0x00000016050e7291 */ /* 0x000fe4000f8e50ff */
[----:B------:R-:W-:Y:S01]  /*3e10*/  @UP0 ULEA UR4, UR18, UR21, 0x3 ;  /* 0x0000001512040291 */ /* 0x000fe2000f8e18ff */
[----:B------:R-:W-:Y:S01]  /*3e20*/  LOP3.LUT R2, R2, UR6, RZ, 0x3c, !PT ;  /* 0x0000000602027c12 */ /* 0x000fe2000f8e3cff */
[----:B------:R-:W-:Y:S02]  /*3e30*/  UIADD3 UR6, UPT, UPT, UR10, 0x80, URZ ;  /* 0x000000800a067890 */ /* 0x000fe4000fffe0ff */
[----:B------:R-:W-:Y:S01]  /*3e40*/  UIADD3 UR12, UPT, UPT, UR10, 0x100, URZ ;  /* 0x000001000a0c7890 */ /* 0x000fe2000fffe0ff */
[----:B-1----:R-:W-:Y:S01]  /*3e50*/  @P0 SHF.L.U32 R0, R2, 0x1f, RZ ;  /* 0x0000001f02000819 */ /* 0x002fe200000006ff */
[----:B------:R-:W-:Y:S01]  /*3e60*/  UIADD3 UR19, UPT, UPT, UR19, -0x1, URZ ;  /* 0xffffffff13137890 */ /* 0x000fe2000fffe0ff */
[----:B------:R-:W-:Y:S02]  /*3e70*/  UMOV UR11, 0x40004040 ;  /* 0x40004040000b7882 */ /* 0x000fe40000000000 */
[----:B------:R3:W4:Y:S01]  /*3e80*/  @P0 SYNCS.PHASECHK.TRANS64.TRYWAIT P2, [UR4], R0 ;  /* 0x00000000ff0005a7 */ /* 0x0007220008041104 */
[----:B------:R-:W-:Y:S11]  /*3e90*/  ELECT P0, URZ, PT ;  /* 0x0000000000ff782f */ /* 0x000ff60003800000 */
[----:B------:R-:W-:Y:S02]  /*3ea0*/  @!UPT UIADD3 URZ, UPT, UPT, URZ, URZ, URZ ;  /* 0x000000fffffff290 */ /* 0x000fe4000fffe0ff */
[C---:B------:R-:W-:Y:S01]  /*3eb0*/  @P0 R2UR.BROADCAST UR16, R4.reuse ;  /* 0x00000000041002ca */ /* 0x040fe200008e0000 */
[----:B------:R-:W-:Y:S01]  /*3ec0*/  UIADD3 UR4, UPT, UPT, UR14, 0x80, URZ ;  /* 0x000000800e047890 */ /* 0x000fe2000fffe0ff */
[----:B------:R-:W-:Y:S01]  /*3ed0*/  ELECT P0, URZ, PT ;  /* 0x0000000000ff782f */ /* 0x000fe20003800000 */
[----:B------:R-:W-:Y:S01]  /*3ee0*/  UMOV UR15, 0x40004040 ;  /* 0x40004040000f7882 */ /* 0x000fe20000000000 */
[----:B------:R-:W-:Y:S01]  /*3ef0*/  UMOV UR7, 0x40004040 ;  /* 0x4000404000077882 */ /* 0x000fe20000000000 */
[----:B------:R1:W-:Y:S01]  /*3f00*/  UTCHMMA gdesc[UR14], gdesc[UR10], tmem[UR8], tmem[UR32], idesc[UR33], UP2 ;  /* 0x00ff200a0e0075ea */ /* 0x0003e20009000008 */
[----:B------:R-:W-:Y:S01]  /*3f10*/  UPLOP3.LUT UP2, UPT, UPT, UPT, UPT, 0x80, 0x8 ;  /* 0x000000000008789c */ /* 0x000fe20003f4f070 */
[----:B------:R-:W-:Y:S01]  /*3f20*/  UMOV UR5, 0x40004040 ;  /* 0x4000404000057882 */ /* 0x000fe20000000000 */
[----:B------:R-:W-:Y:S01]  /*3f30*/  UMOV UR13, 0x40004040 ;  /* 0x40004040000d7882 */ /* 0x000fe20000000000 */
[----:B------:R-:W-:Y:S04]  /*3f40*/  UMOV UR9, 0x40004040 ;  /* 0x4000404000097882 */ /* 0x000fe80000000000 */
[----:B------:R2:W-:Y:S01]  /*3f50*/  UTCHMMA gdesc[UR4], gdesc[UR6], tmem[UR16], tmem[UR30], idesc[UR31], UPT ;  /* 0x00ff1e06040075ea */ /* 0x0005e2000b800010 */
[----:B-1----:R-:W-:Y:S01]  /*3f60*/  UIADD3 UR8, UPT, UPT, UR14, 0x100, URZ ;  /* 0x000001000e087890 */ /* 0x002fe2000fffe0ff */
[C---:B------:R-:W-:Y:S02]  /*3f70*/  @P0 R2UR.BROADCAST UR15, R4.reuse ;  /* 0x00000000040f02ca */ /* 0x040fe400008e0000 */
[----:B------:R-:W-:Y:S01]  /*3f80*/  ELECT P0, URZ, PT ;  /* 0x0000000000ff782f */ /* 0x000fe20003800000 */
[----:B------:R-:W-:Y:S02]  /*3f90*/  UIADD3 UR10, UPT, UPT, UR10, 0x180, URZ ;  /* 0x000001800a0a7890 */ /* 0x000fe4000fffe0ff */
[----:B--2---:R-:W-:Y:S10]  /*3fa0*/  UIADD3 UR6, UPT, UPT, UR14, 0x180, URZ ;  /* 0x000001800e067890 */ /* 0x004ff4000fffe0ff */
[----:B------:R-:W-:Y:S01]  /*3fb0*/  @P0 R2UR.BROADCAST UR14, R4 ;  /* 0x00000000040e02ca */ /* 0x000fe200008e0000 */
[----:B------:R-:W-:Y:S01]  /*3fc0*/  UIADD3 UR4, UPT, UPT, UR17, 0x30, URZ ;  /* 0x0000003011047890 */ /* 0x000fe2000fffe0ff */
[----:B------:R-:W-:Y:S01]  /*3fd0*/  UMOV UR5, UR18 ;  /* 0x0000001200057c82 */ /* 0x000fe20008000000 */
[----:B------:R3:W-:Y:S10]  /*3fe0*/  UTCHMMA gdesc[UR8], gdesc[UR12], tmem[UR15], tmem[UR28], idesc[UR29], UPT ;  /* 0x00ff1c0c080075ea */ /* 0x0007f4000b80000f */
[----:B------:R3:W-:Y:S01]  /*3ff0*/  UTCHMMA gdesc[UR6], gdesc[UR10], tmem[UR14], tmem[UR26], idesc[UR27], UPT ;  /* 0x00ff1a0a060075ea */ /* 0x0007e2000b80000e */
[----:B------:R3:W-:Y:S01]  /*4000*/  UTCBAR [UR4], URZ ;  /* 0x000000ff040073e9 */ /* 0x0007e200080000ff */
[----:B------:R-:W-:Y:S05]  /*4010*/  BRA.U UP3, `(.L_x_54) ;  /* 0xfffffffd03307547 */ /* 0x000fea000b83ffff */
.L_x_51:
[----:B---3--:R-:W-:Y:S01]  /*4020*/  UIADD3 UR4, UPT, UPT, UR24, 0x1, URZ ;  /* 0x0000000118047890 */ /* 0x008fe2000fffe0ff */
[----:B------:R-:W-:Y:S01]  /*4030*/  LOP3.LUT R3, R3, 0x1, RZ, 0x3c, !PT ;  /* 0x0000000103037812 */ /* 0x000fe200078e3cff */
[----:B------:R-:W-:Y:S02]  /*4040*/  UIADD3 UR5, UPT, UPT, UR25, 0xc0, URZ ;  /* 0x000000c019057890 */ /* 0x000fe4000fffe0ff */
[----:B------:R-:W-:-:S04]  /*4050*/  UISETP.NE.AND UP0, UPT, UR4, 0x2, UPT ;  /* 0x000000020400788c */ /* 0x000fc8000bf05270 */
[----:B------:R-:W-:Y:S02]  /*4060*/  USEL UR6, URZ, 0x1, UP0 ;  /* 0x00000001ff067887 */ /* 0x000fe40008000000 */
[----:B------:R-:W-:Y:S01]  /*4070*/  USEL UR24, UR4, URZ, UP0 ;  /* 0x000000ff04187287 */ /* 0x000fe20008000000 */
[----:B------:R2:W-:Y:S03]  /*4080*/  UTCBAR [UR5], URZ ;  /* 0x000000ff050073e9 */ /* 0x0005e600080000ff */
[----:B------:R-:W-:Y:S01]  /*4090*/  LOP3.LUT R8, R8, UR6, RZ, 0x3c, !PT ;  /* 0x0000000608087c12 */ /* 0x000fe2000f8e3cff */
[----:B------:R-:W-:Y:S07]  /*40a0*/  @P3 BRA `(.L_x_55) ;  /* 0xfffffff800a03947 */ /* 0x000fee000383ffff */
[----:B------:R-:W3:Y:S01]  /*40b0*/  S2UR UR6, SR_CgaCtaId ;  /* 0x00000000000679c3 */ /* 0x000ee20000008800 */
[----:B------:R-:W-:Y:S01]  /*40c0*/  ELECT P0, URZ, PT ;  /* 0x0000000000ff782f */ /* 0x000fe20003800000 */
[----:B-1----:R-:W-:Y:S01]  /*40d0*/  IMAD.MOV.U32 R0, RZ, RZ, 0x1 ;  /* 0x00000001ff007424 */ /* 0x002fe200078e00ff */
[----:B------:R-:W-:Y:S01]  /*40e0*/  UIADD3 UR21, UPT, UPT, UR21, 0xd0, URZ ;  /* 0x000000d015157890 */ /* 0x000fe2000fffe0ff */
[----:B------:R-:W-:Y:S01]  /*40f0*/  SHF.L.U32 R3, R8, 0x1f, RZ ;  /* 0x0000001f08037819 */ /* 0x000fe200000006ff */
[----:B------:R-:W-:-:S03]  /*4100*/  UMOV UR4, 0x40 ;  /* 0x0000004000047882 */ /* 0x000fc60000000000 */
[----:B------:R-:W-:Y:S01]  /*4110*/  UVIRTCOUNT.DEALLOC.SMPOOL 0x80 ;  /* 0x000000800000784c */ /* 0x000fe20000000000 */
[----:B---3--:R-:W-:Y:S02]  /*4120*/  ULEA UR6, UR6, UR4, 0x18 ;  /* 0x0000000406067291 */ /* 0x008fe4000f8ec0ff */
[----:B------:R-:W-:-:S07]  /*4130*/  ULEA UR4, UR24, UR21, 0x3 ;  /* 0x0000001518047291 */ /* 0x000fce000f8e18ff */
[----:B------:R1:W-:Y:S02]  /*4140*/  @P0 STS.U8 [UR6+0x1c], R0 ;  /* 0x00001c00ff000988 */ /* 0x0003e40008000006 */
[----:B------:R-:W3:Y:S02]  /*4150*/  SYNCS.PHASECHK.TRANS64.TRYWAIT P0, [UR4], R3 ;  /* 0x00000003ff0075a7 */ /* 0x000ee40008001104 */
[----:B-1-3--:R-:W-:Y:S05]  /*4160*/  @!P0 BRA `(.L_x_56) ;  /* 0x0000006800b08947 */ /* 0x00afea0003800000 */
.L_x_149:
[----:B------:R-:W-:-:S04]  /*4170*/  UIADD3 UR4, UPT, UPT, UR24, 0x1, URZ ;  /* 0x0000000118047890 */ /* 0x000fc8000fffe0ff */
[----:B------:R-:W-:-:S04]  /*4180*/  UISETP.NE.AND UP0, UPT, UR4, 0x2, UPT ;  /* 0x000000020400788c */ /* 0x000fc8000bf05270 */
[----:B--2---:R-:W-:Y:S02]  /*4190*/  USEL UR5, URZ, 0x1, UP0 ;  /* 0x00000001ff057887 */ /* 0x004fe40008000000 */
[----:B------:R-:W-:-:S04]  /*41a0*/  USEL UR4, UR4, URZ, UP0 ;  /* 0x000000ff04047287 */ /* 0x000fc80008000000 */
[----:B------:R-:W-:Y:S01]  /*41b0*/  ULEA UR4, UR4, UR21, 0x3 ;  /* 0x0000001504047291 */ /* 0x000fe2000f8e18ff */
[----:B-1----:R-:W-:-:S04]  /*41c0*/  LOP3.LUT R3, R8, UR5, RZ, 0x3c, !PT ;  /* 0x0000000508037c12 */ /* 0x002fc8000f8e3cff */
[----:B------:R-:W-:-:S04]  /*41d0*/  SHF.L.U32 R3, R3, 0x1f, RZ ;  /* 0x0000001f03037819 */ /* 0x000fc800000006ff */
[----:B------:R-:W1:Y:S02]  /*41e0*/  SYNCS.PHASECHK.TRANS64.TRYWAIT P0, [UR4], R3 ;  /* 0x00000003ff0075a7 */ /* 0x000e640008001104 */
[----:B-1----:R-:W-:Y:S05]  /*41f0*/  @!P0 BRA `(.L_x_57) ;  /* 0x0000006800a48947 */ /* 0x002fea0003800000 */
.L_x_151:
[----:B------:R-:W-:Y:S01]  /*4200*/  NOP ;  /* 0x0000000000007918 */ /* 0x000fe20000000000 */
[----:B-1----:R-:W1:Y:S01]  /*4210*/  LDS R0, [UR6+0x14] ;  /* 0x00001406ff007984 */ /* 0x002e620008000800 */
[----:B------:R-:W-:Y:S01]  /*4220*/  LOP3.LUT R2, R9, 0xffff, RZ, 0xc0, !PT ;  /* 0x0000ffff09027812 */ /* 0x000fe200078ec0ff */
[----:B------:R-:W-:Y:S02]  /*4230*/  IMAD.MOV.U32 R3, RZ, RZ, 0xffff ;  /* 0x0000ffffff037424 */ /* 0x000fe400078e00ff */
[----:B------:R-:W-:Y:S01]  /*4240*/  IMAD.MOV.U32 R5, RZ, RZ, 0x1 ;  /* 0x00000001ff057424 */ /* 0x000fe200078e00ff */
[----:B------:R-:W-:-:S04]  /*4250*/  SHF.R.U32.HI R2, RZ, 0x5, R2 ;  /* 0x00000005ff027819 */ /* 0x000fc80000011602 */
[-C--:B------:R-:W-:Y:S02]  /*4260*/  SHF.L.U32 R3, R3, R2.reuse, RZ ;  /* 0x0000000203037219 */ /* 0x080fe400000006ff */
[----:B------:R-:W-:Y:S02]  /*4270*/  SHF.L.U32 R5, R5, R2, RZ ;  /* 0x0000000205057219 */ /* 0x000fe400000006ff */
[----:B-1----:R-:W-:-:S04]  /*4280*/  LOP3.LUT R0, R0, R3, RZ, 0xc0, !PT ;  /* 0x0000000300007212 */ /* 0x002fc800078ec0ff */
[----:B------:R-:W-:-:S13]  /*4290*/  ISETP.NE.AND P0, PT, R0, R3, PT ;  /* 0x000000030000720c */ /* 0x000fda0003f05270 */
[----:B------:R-:W-:Y:S05]  /*42a0*/  @P0 BRA `(.L_x_58) ;  /* 0x00000000005c0947 */ /* 0x000fea0003800000 */
[----:B------:R-:W1:Y:S02]  /*42b0*/  LDS R0, [UR6+0x18] ;  /* 0x00001806ff007984 */ /* 0x000e640008000800 */
[----:B-1----:R-:W-:-:S04]  /*42c0*/  LOP3.LUT R0, R0, R5, RZ, 0xc0, !PT ;  /* 0x0000000500007212 */ /* 0x002fc800078ec0ff */
[----:B------:R-:W-:-:S13]  /*42d0*/  ISETP.NE.AND P0, PT, R0, R5, PT ;  /* 0x000000050000720c */ /* 0x000fda0003f05270 */
[----:B------:R-:W-:Y:S05]  /*42e0*/  @P0 BRA `(.L_x_59) ;  /* 0x0000000000400947 */ /* 0x000fea0003800000 */
[----:B------:R-:W-:Y:S01]  /*42f0*/  R2UR UR4, R3 ;  /* 0x00000000030472ca */ /* 0x000fe200000e0000 */
[----:B------:R-:W1:Y:S01]  /*4300*/  S2R R2, SR_LANEID ;  /* 0x0000000000027919 */ /* 0x000e620000000000 */
[----:B------:R-:W-:-:S04]  /*4310*/  LOP3.LUT R5, RZ, R5, RZ, 0x33, !PT ;  /* 0x00000005ff057212 */ /* 0x000fc800078e33ff */
[----:B------:R-:W2:Y:S07]  /*4320*/  REDUX UR7, R5 ;  /* 0x00000000050773c4 */ /* 0x000eae0000000000 */
[----:B------:R-:W-:-:S03]  /*4330*/  ULOP3.LUT UR5, URZ, UR4, URZ, 0x33, !UPT ;  /* 0x00000004ff057292 */ /* 0x000fc6000f8e33ff */
[----:B------:R-:W-:Y:S02]  /*4340*/  VOTEU.ANY UR4, UPT, PT ;  /* 0x0000000000047886 */ /* 0x000fe400038e0100 */
[----:B------:R-:W-:Y:S01]  /*4350*/  UFLO.U32 UR4, UR4 ;  /* 0x00000004000472bd */ /* 0x000fe200080e0000 */
[----:B------:R-:W-:-:S04]  /*4360*/  IMAD.U32 R0, RZ, RZ, UR5 ;  /* 0x00000005ff007e24 */ /* 0x000fc8000f8e00ff */
[----:B------:R-:W3:Y:S02]  /*4370*/  REDUX UR8, R0 ;  /* 0x00000000000873c4 */ /* 0x000ee40000000000 */
[----:B------:R1:W-:Y:S02]  /*4380*/  UTCATOMSWS.AND URZ, UR5 ;  /* 0x0000000500ff79e3 */ /* 0x0003e40008000000 */
[----:B-1----:R-:W-:Y:S01]  /*4390*/  ISETP.EQ.U32.AND P0, PT, R2, UR4, PT ;  /* 0x0000000402007c0c */ /* 0x002fe2000bf02070 */
[----:B--2---:R-:W-:Y:S02]  /*43a0*/  IMAD.U32 R2, RZ, RZ, UR7 ;  /* 0x00000007ff027e24 */ /* 0x004fe4000f8e00ff */
[----:B---3--:R-:W-:-:S10]  /*43b0*/  IMAD.U32 R3, RZ, RZ, UR8 ;  /* 0x00000008ff037e24 */ /* 0x008fd4000f8e00ff */
[----:B------:R1:W-:Y:S04]  /*43c0*/  @P0 ATOMS.AND RZ, [UR6+0x14], R3 ;  /* 0x00001403ffff098c */ /* 0x0003e8000a800006 */
[----:B------:R1:W-:Y:S01]  /*43d0*/  @P0 ATOMS.AND RZ, [UR6+0x18], R2 ;  /* 0x00001802ffff098c */ /* 0x0003e2000a800006 */
[----:B------:R-:W-:Y:S05]  /*43e0*/  BRA `(.L_x_60) ;  /* 0x0000000000147947 */ /* 0x000fea0003800000 */
.L_x_59:
[----:B------:R-:W-:Y:S02]  /*43f0*/  MOV R2, 0x4410 ;  /* 0x0000441000027802 */ /* 0x000fe40000000f00 */
[----:B----45:R-:W-:Y:S05]  /*4400*/  CALL.REL.NOINC `($__internal_0_$__cuda_sm10x_tcgen05_guardrail_trap_col_being_dealloced_not_returned_by_alloc) ;  /* 0x0000006c00907944 */ /* 0x030fea0003c00000 */
[----:B------:R-:W-:Y:S05]  /*4410*/  BRA `(.L_x_60) ;  /* 0x0000000000087947 */ /* 0x000fea0003800000 */
.L_x_58:
[----:B------:R-:W-:Y:S02]  /*4420*/  MOV R2, 0x4440 ;  /* 0x0000444000027802 */ /* 0x000fe40000000f00 */
[----:B----45:R-:W-:Y:S05]  /*4430*/  CALL.REL.NOINC `($__internal_2_$__cuda_sm10x_tcgen05_guardrail_trap_unallocated_columns_being_dealloced) ;  /* 0x0000006c009c7944 */ /* 0x030fea0003c00000 */
.L_x_60:
[----:B------:R-:W-:Y:S01]  /*4440*/  NOP ;  /* 0x0000000000007918 */ /* 0x000fe20000000000 */
[----:B------:R-:W-:Y:S05]  /*4450*/  EXIT ;  /* 0x000000000000794d */ /* 0x000fea0003800000 */
.L_x_44:
[----:B------:R-:W2:Y:S01]  /*4460*/  LDCU UR5, c[0x0][0x384] ;  /* 0x00007080ff0577ac */ /* 0x000ea20008000800 */
[----:B------:R-:W-:Y:S02]  /*4470*/  UISETP.NE.OR UP0, UPT, UR18, 0x3, !UP3 ;  /* 0x000000031200788c */ /* 0x000fe4000df05670 */
[----:B--2---:R-:W-:-:S07]  /*4480*/  UIADD3 UR5, UPT, UPT, UR5, 0x7f, URZ ;  /* 0x0000007f05057890 */ /* 0x004fce000fffe0ff */
[----:B------:R-:W-:Y:S05]  /*4490*/  BRA.U UP0, `(.L_x_61) ;  /* 0x0000001500fc7547 */ /* 0x000fea000b800000 */
[----:B------:R-:W2:Y:S01]  /*44a0*/  LDCU UR57, c[0x0][0x388] ;  /* 0x00007100ff3977ac */ /* 0x000ea20008000800 */
[----:B------:R-:W3:Y:S01]  /*44b0*/  S2UR UR10, SR_CgaCtaId ;  /* 0x00000000000a79c3 */ /* 0x000ee20000008800 */
[----:B------:R-:W-:Y:S01]  /*44c0*/  R2UR UR47, R81 ;  /* 0x00000000512f72ca */ /* 0x000fe200000e0000 */
[----:B------:R-:W-:Y:S01]  /*44d0*/  IMAD.MOV.U32 R10, RZ, RZ, 0x1 ;  /* 0x00000001ff0a7424 */ /* 0x000fe200078e00ff */
[----:B------:R-:W-:Y:S01]  /*44e0*/  USHF.R.S32.HI UR4, URZ, 0x1f, UR5 ;  /* 0x0000001fff047899 */ /* 0x000fe20008011405 */
[----:B------:R-:W-:Y:S01]  /*44f0*/  R2UR UR46, R82 ;  /* 0x00000000522e72ca */ /* 0x000fe200000e0000 */
[----:B------:R-:W4:Y:S01]  /*4500*/  LDCU UR41, c[0x0][0x370] ;  /* 0x00006e00ff2977ac */ /* 0x000f220008000800 */
[----:B------:R-:W-:Y:S02]  /*4510*/  IMAD.MOV.U32 R8, RZ, RZ, RZ ;  /* 0x000000ffff087224 */ /* 0x000fe400078e00ff */
[----:B------:R-:W1:Y:S01]  /*4520*/  LDC.64 R14, c[0x0][0x348] ;  /* 0x0000d200ff0e7b82 */ /* 0x000e620000000a00 */
[----:B------:R-:W-:Y:S01]  /*4530*/  ULEA.HI UR4, UR4, UR5, URZ, 0x7 ;  /* 0x0000000504047291 */ /* 0x000fe2000f8f38ff */
[----:B------:R-:W4:Y:S03]  /*4540*/  LDCU.128 UR32, c[0x0][0xc10] ;  /* 0x00018200ff2077ac */ /* 0x000f260008000c00 */
[----:B------:R-:W-:Y:S01]  /*4550*/  USHF.R.S32.HI UR27, URZ, 0x7, UR4 ;  /* 0x00000007ff1b7899 */ /* 0x000fe20008011404 */
[----:B--2---:R-:W-:Y:S01]  /*4560*/  IMAD.U32 R0, RZ, RZ, UR57 ;  /* 0x00000039ff007e24 */ /* 0x004fe2000f8e00ff */
[----:B------:R-:W2:Y:S04]  /*4570*/  LDCU UR40, c[0x0][0x374] ;  /* 0x00006e80ff2877ac */ /* 0x000ea80008000800 */
[----:B------:R-:W-:Y:S01]  /*4580*/  IMAD.U32 R3, RZ, RZ, UR27 ;  /* 0x0000001bff037e24 */ /* 0x000fe2000f8e00ff */
[----:B------:R-:W-:Y:S01]  /*4590*/  IABS R0, R0 ;  /* 0x0000000000007213 */ /* 0x000fe20000000000 */
[----:B------:R-:W4:Y:S03]  /*45a0*/  LDCU.64 UR4, c[0x0][0x988] ;  /* 0x00013100ff0477ac */ /* 0x000f260008000a00 */
[----:B------:R-:W-:Y:S01]  /*45b0*/  IABS R2, R3 ;  /* 0x0000000300027213 */ /* 0x000fe20000000000 */
[----:B------:R-:W1:Y:S01]  /*45c0*/  LDCU.64 UR30, c[0x0][0x990] ;  /* 0x00013200ff1e77ac */ /* 0x000e620008000a00 */
[----:B------:R-:W-:-:S02]  /*45d0*/  R2UR UR25, R0 ;  /* 0x00000000001972ca */ /* 0x000fc400000e0000 */
[----:B------:R-:W-:Y:S01]  /*45e0*/  R2UR UR26, R2 ;  /* 0x00000000021a72ca */ /* 0x000fe200000e0000 */
[----:B------:R-:W-:Y:S01]  /*45f0*/  UMOV UR20, 0x400 ;  /* 0x0000040000147882 */ /* 0x000fe20000000000 */
[----:B------:R-:W1:Y:S01]  /*4600*/  LDCU UR17, c[0x0][0xc0c] ;  /* 0x00018180ff1177ac */ /* 0x000e620008000800 */
[----:B---3--:R-:W-:Y:S01]  /*4610*/  ULEA UR20, UR10, UR20, 0x18 ;  /* 0x000000140a147291 */ /* 0x008fe2000f8ec0ff */
[----:B------:R-:W3:Y:S07]  /*4620*/  LDCU UR58, c[0x0][0xc20] ;  /* 0x00018400ff3a77ac */ /* 0x000eee0008000800 */
[----:B------:R-:W2:Y:S01]  /*4630*/  I2F.RP R4, UR25 ;  /* 0x0000001900047d06 */ /* 0x000ea20008209400 */
[----:B----4-:R-:W-:Y:S01]  /*4640*/  UISETP.NE.U32.AND UP0, UPT, UR4, URZ, UPT ;  /* 0x000000ff0400728c */ /* 0x010fe2000bf05070 */
[----:B------:R-:W4:Y:S01]  /*4650*/  LDCU UR4, c[0x0][0xc30] ;  /* 0x00018600ff0477ac */ /* 0x000f220008000800 */
[----:B------:R-:W4:Y:S05]  /*4660*/  LDCU UR29, c[0x0][0x38c] ;  /* 0x00007180ff1d77ac */ /* 0x000f2a0008000800 */
[----:B------:R-:W3:Y:S01]  /*4670*/  I2F.RP R2, UR26 ;  /* 0x0000001a00027d06 */ /* 0x000ee20008209400 */
[----:B------:R-:W-:-:S02]  /*4680*/  UISETP.NE.AND.EX UP0, UPT, UR5, URZ, UPT, UP0 ;  /* 0x000000ff0500728c */ /* 0x000fc4000bf05300 */
[----:B------:R-:W-:Y:S02]  /*4690*/  UIADD3 UR51, UPT, UPT, UR20, 0x78, URZ ;  /* 0x0000007814337890 */ /* 0x000fe4000fffe0ff */
[----:B------:R-:W-:-:S03]  /*46a0*/  UIADD3 UR38, UPT, UPT, UR20, 0x60, URZ ;  /* 0x0000006014267890 */ /* 0x000fc6000fffe0ff */
[----:B--2---:R-:W2:Y:S01]  /*46b0*/  MUFU.RCP R0, R4 ;  /* 0x0000000400007308 */ /* 0x004ea20000001000 */
[----:B------:R-:W-:Y:S02]  /*46c0*/  UIADD3 UR37, UPT, UPT, UR20, 0x68, URZ ;  /* 0x0000006814257890 */ /* 0x000fe4000fffe0ff */
[----:B------:R-:W-:Y:S02]  /*46d0*/  UIADD3 UR36, UPT, UPT, UR20, 0x70, URZ ;  /* 0x0000007014247890 */ /* 0x000fe4000fffe0ff */
[----:B------:R-:W-:Y:S02]  /*46e0*/  UPRMT UR51, UR10, 0x654, UR51 ;  /* 0x000006540a337896 */ /* 0x000fe40008000033 */
[----:B------:R-:W-:Y:S01]  /*46f0*/  UPRMT UR54, UR10, 0x654, UR38 ;  /* 0x000006540a367896 */ /* 0x000fe20008000026 */
[----:B---3--:R-:W3:Y:S01]  /*4700*/  MUFU.RCP R2, R2 ;  /* 0x0000000200027308 */ /* 0x008ee20000001000 */
[----:B------:R-:W-:Y:S02]  /*4710*/  UPRMT UR53, UR10, 0x654, UR37 ;  /* 0x000006540a357896 */ /* 0x000fe40008000025 */
[----:B------:R-:W-:-:S02]  /*4720*/  UPRMT UR52, UR10, 0x654, UR36 ;  /* 0x000006540a347896 */ /* 0x000fc40008000024 */
[----:B------:R-:W-:Y:S02]  /*4730*/  UIMAD.WIDE.U32 UR12, UR41, UR32, URZ ;  /* 0x00000020290c72a5 */ /* 0x000fe4000f8e00ff */
[----:B------:R-:W-:Y:S01]  /*4740*/  UIMAD.WIDE.U32 UR14, UR40, UR35, URZ ;  /* 0x00000023280e72a5 */ /* 0x000fe2000f8e00ff */
[----:B--2---:R-:W-:Y:S01]  /*4750*/  VIADD R0, R0, 0xffffffe ;  /* 0x0ffffffe00007836 */ /* 0x004fe20000000000 */
[----:B------:R-:W-:Y:S01]  /*4760*/  UMOV UR8, URZ ;  /* 0x000000ff00087c82 */ /* 0x000fe20008000000 */
[----:B------:R-:W-:Y:S02]  /*4770*/  UP2UR UR55, UPR, URZ, 0x1 ;  /* 0x00000001ff377883 */ /* 0x000fe40008000000 */
[----:B-1----:R-:W-:Y:S02]  /*4780*/  UISETP.NE.AND UP0, UPT, UR39, 0x1, UPT ;  /* 0x000000012700788c */ /* 0x002fe4000bf05270 */
[----:B------:R-:W1:Y:S01]  /*4790*/  F2I.FTZ.U32.TRUNC.NTZ R0, R0 ;  /* 0x0000000000007305 */ /* 0x000e62000021f000 */
[----:B------:R-:W-:Y:S01]  /*47a0*/  UISETP.NE.U32.AND UP0, UPT, UR30, URZ, UPT ;  /* 0x000000ff1e00728c */ /* 0x000fe2000bf05070 */
[----:B---3--:R-:W-:Y:S01]  /*47b0*/  VIADD R2, R2, 0xffffffe ;  /* 0x0ffffffe02027836 */ /* 0x008fe20000000000 */
[----:B------:R-:W-:-:S02]  /*47c0*/  UIADD3 UR48, UPT, UPT, UR20, 0xb8, URZ ;  /* 0x000000b814307890 */ /* 0x000fc4000fffe0ff */
[----:B------:R-:W-:Y:S02]  /*47d0*/  UISETP.GE.AND UP3, UPT, UR39, 0x1, UPT ;  /* 0x000000012700788c */ /* 0x000fe4000bf66270 */
[----:B------:R-:W-:Y:S01]  /*47e0*/  UISETP.NE.AND.EX UP5, UPT, UR31, URZ, UPT, UP0 ;  /* 0x000000ff1f00728c */ /* 0x000fe2000bfa5300 */
[----:B------:R-:W2:Y:S01]  /*47f0*/  F2I.FTZ.U32.TRUNC.NTZ R2, R2 ;  /* 0x0000000200027305 */ /* 0x000ea2000021f000 */
[----:B------:R-:W-:Y:S01]  /*4800*/  UMOV UR45, UR13 ;  /* 0x0000000d002d7c82 */ /* 0x000fe20008000000 */
[----:B------:R-:W-:Y:S01]  /*4810*/  UMOV UR44, UR15 ;  /* 0x0000000f002c7c82 */ /* 0x000fe20008000000 */
[----:B------:R-:W-:Y:S02]  /*4820*/  UISETP.NE.AND UP3, UPT, UR17, 0x1, UPT ;  /* 0x000000011100788c */ /* 0x000fe4000bf65270 */
[----:B------:R-:W-:Y:S01]  /*4830*/  UISETP.NE.AND UP0, UPT, UR34, 0x1, UPT ;  /* 0x000000012200788c */ /* 0x000fe2000bf05270 */
[----:B-1----:R-:W-:Y:S01]  /*4840*/  R2UR UR7, R0 ;  /* 0x00000000000772ca */ /* 0x002fe200000e0000 */
[----:B------:R-:W-:Y:S01]  /*4850*/  UPLOP3.LUT UP2, UPT, UPT, UPT, UPT, 0x40, 0x4 ;  /* 0x000000000004789c */ /* 0x000fe20003f4e870 */
[----:B------:R-:W-:Y:S01]  /*4860*/  IABS R0, R3 ;  /* 0x0000000300007213 */ /* 0x000fe20000000000 */
[----:B------:R-:W1:Y:S04]  /*4870*/  LDCU.64 UR18, c[0x0][0xc28] ;  /* 0x00018500ff1277ac */ /* 0x000e680008000a00 */
[----:B------:R-:W-:Y:S01]  /*4880*/  IMAD.MOV R0, RZ, RZ, -R0 ;  /* 0x000000ffff007224 */ /* 0x000fe200078e0a00 */
[----:B--2---:R-:W-:Y:S01]  /*4890*/  R2UR UR9, R2 ;  /* 0x00000000020972ca */ /* 0x004fe200000e0000 */
[----:B------:R-:W-:Y:S01]  /*48a0*/  IMAD.MOV.U32 R2, RZ, RZ, 0x2000 ;  /* 0x00002000ff027424 */ /* 0x000fe200078e00ff */
[----:B------:R-:W-:-:S02]  /*48b0*/  UPRMT UR48, URZ, 0x654, UR48 ;  /* 0x00000654ff307896 */ /* 0x000fc40008000030 */
[----:B------:R-:W-:Y:S01]  /*48c0*/  R2UR UR50, R0 ;  /* 0x00000000003272ca */ /* 0x000fe200000e0000 */
[----:B------:R-:W-:Y:S02]  /*48d0*/  UIADD3 UR5, UPT, UPT, URZ, -UR7, URZ ;  /* 0x80000007ff057290 */ /* 0x000fe4000fffe0ff */
[----:B------:R-:W-:Y:S02]  /*48e0*/  USHF.R.U32.HI UR45, URZ, UR33, UR45 ;  /* 0x00000021ff2d7299 */ /* 0x000fe4000801162d */
[----:B------:R-:W-:Y:S02]  /*48f0*/  UIMAD UR5, UR5, UR25, URZ ;  /* 0x00000019050572a4 */ /* 0x000fe4000f8e02ff */
[----:B------:R-:W-:Y:S02]  /*4900*/  USHF.R.U32.HI UR44, URZ, UR58, UR44 ;  /* 0x0000003aff2c7299 */ /* 0x000fe4000801162c */
[----:B------:R-:W-:Y:S02]  /*4910*/  UIADD3 UR6, UPT, UPT, URZ, -UR9, URZ ;  /* 0x80000009ff067290 */ /* 0x000fe4000fffe0ff */
[----:B----4-:R-:W-:-:S02]  /*4920*/  UISETP.NE.AND UP4, UPT, UR4, 0x1, UPT ;  /* 0x000000010400788c */ /* 0x010fc4000bf85270 */
[----:B------:R-:W-:Y:S02]  /*4930*/  UIMAD UR10, UR6, UR26, URZ ;  /* 0x0000001a060a72a4 */ /* 0x000fe4000f8e02ff */
[----:B------:R-:W-:Y:S01]  /*4940*/  UISETP.NE.AND UP3, UPT, UR57, URZ, UPT ;  /* 0x000000ff3900728c */ /* 0x000fe2000bf65270 */
[----:B------:R-:W-:Y:S01]  /*4950*/  UMOV UR6, URZ ;  /* 0x000000ff00067c82 */ /* 0x000fe20008000000 */
[----:B------:R-:W-:Y:S02]  /*4960*/  UIMAD.WIDE.U32 UR8, UR9, UR10, UR8 ;  /* 0x0000000a090872a5 */ /* 0x000fe4000f8e0008 */
[----:B------:R-:W-:Y:S02]  /*4970*/  UIMAD.WIDE.U32 UR42, UR7, UR5, UR6 ;  /* 0x00000005072a72a5 */ /* 0x000fe4000f8e0006 */
[----:B------:R-:W-:Y:S02]  /*4980*/  UISETP.NE.AND UP0, UPT, UR29, URZ, UPT ;  /* 0x000000ff1d00728c */ /* 0x000fe4000bf05270 */
[----:B------:R-:W-:-:S03]  /*4990*/  UISETP.NE.AND UP6, UPT, UR27, URZ, UPT ;  /* 0x000000ff1b00728c */ /* 0x000fc6000bfc5270 */
[----:B------:R-:W-:Y:S01]  /*49a0*/  UMOV UR42, UR43 ;  /* 0x0000002b002a7c82 */ /* 0x000fe20008000000 */
[----:B-1----:R-:W-:-:S07]  /*49b0*/  UMOV UR43, UR9 ;  /* 0x00000009002b7c82 */ /* 0x002fce0008000000 */
.L_x_72:
[----:B------:R-:W-:Y:S04]  /*49c0*/  SHF.L.U32 R3, R8, 0x1f, RZ ;  /* 0x0000001f08037819 */ /* 0x000fe800000006ff */
[----:B-1----:R-:W1:Y:S02]  /*49d0*/  SYNCS.PHASECHK.TRANS64.TRYWAIT P0, [UR20+0xb0], R3 ;  /* 0x0000b003ff0075a7 */ /* 0x002e640008001114 */
[----:B-1----:R-:W-:Y:S05]  /*49e0*/  @!P0 BRA `(.L_x_62) ;  /* 0x0000006000c08947 */ /* 0x002fea0003800000 */
.L_x_153:
[----:B------:R-:W2:Y:S01]  /*49f0*/  LDS.128 R4, [UR20+0xf0] ;  /* 0x0000f014ff047984 */ /* 0x000ea20008000c00 */
[----:B------:R-:W-:Y:S01]  /*4a00*/  UISETP.GE.AND UP0, UPT, UR39, 0x1, UPT ;  /* 0x000000012700788c */ /* 0x000fe2000bf06270 */
[----:B------:R-:W-:Y:S01]  /*4a10*/  @!PT LDS RZ, [RZ] ;  /* 0x00000000fffff984 */ /* 0x000fe20000000800 */
[----:B------:R-:W-:Y:S01]  /*4a20*/  @!PT LDS RZ, [RZ] ;  /* 0x00000000fffff984 */ /* 0x000fe20000000800 */
[----:B------:R-:W-:Y:S01]  /*4a30*/  @!PT LDS RZ, [RZ] ;  /* 0x00000000fffff984 */ /* 0x000fe20000000800 */
[----:B------:R-:W-:Y:S01]  /*4a40*/  @!PT LDS RZ, [RZ] ;  /* 0x00000000fffff984 */ /* 0x000fe20000000800 */
[----:B------:R3:W-:Y:S06]  /*4a50*/  MEMBAR.ALL.CTA ;  /* 0x0000000000007992 */ /* 0x0007ec0000008000 */
[----:B---3--:R-:W3:Y:S02]  /*4a60*/  FENCE.VIEW.ASYNC.S ;  /* 0x00000000000073c6 */ /* 0x008ee40000000000 */
[----:B---3--:R-:W-:Y:S01]  /*4a70*/  SYNCS.ARRIVE.TRANS64.RED.A1T0 RZ, [UR48], RZ ;  /* 0x000000ffffff79a7 */ /* 0x008fe20008100430 */
[----:B--2---:R-:W-:Y:S11]  /*4a80*/  LOP3.LUT P0, RZ, R6, 0x1, RZ, 0xc0, !PT ;  /* 0x0000000106ff7812 */ /* 0x004ff6000780c0ff */
[----:B------:R-:W-:Y:S02]  /*4a90*/  @!UPT UIADD3 URZ, UPT, UPT, URZ, URZ, URZ ;  /* 0x000000fffffff290 */ /* 0x000fe4000fffe0ff */
[----:B------:R-:W-:Y:S01]  /*4aa0*/  VOTEU.ANY UP3, P0 ;  /* 0x0000000000ff7886 */ /* 0x000fe20000060100 */
[----:B------:R-:W-:Y:S11]  /*4ab0*/  PLOP3.LUT P0, PT, PT, PT, UP3, 0x80, 0x8 ;  /* 0x000000000008781c */ /* 0x000ff60003f0f038 */
[----:B------:R-:W-:Y:S02]  /*4ac0*/  @!UPT UIADD3 URZ, UPT, UPT, URZ, URZ, URZ ;  /* 0x000000fffffff290 */ /* 0x000fe4000fffe0ff */
[----:B-1----:R-:W-:Y:S02]  /*4ad0*/  @P0 MOV R3, R4 ;  /* 0x0000000400030202 */ /* 0x002fe40000000f00 */
[----:B------:R-:W-:Y:S02]  /*4ae0*/  @P0 LOP3.LUT R0, R5, 0xffff, RZ, 0xc0, !PT ;  /* 0x0000ffff05000812 */ /* 0x000fe400078ec0ff */
[----:B------:R-:W-:Y:S02]  /*4af0*/  @P0 R2UR UR5, R3 ;  /* 0x00000000030502ca */ /* 0x000fe400000e0000 */
[----:B------:R-:W-:Y:S11]  /*4b00*/  @P0 R2UR UR4, R0 ;  /* 0x00000000000402ca */ /* 0x000ff600000e0000 */
[----:B------:R-:W-:Y:S02]  /*4b10*/  @UP3 UMOV UR16, UR5 ;  /* 0x0000000500103c82 */ /* 0x000fe40008000000 */
[----:B------:R-:W-:Y:S01]  /*4b20*/  @UP3 UMOV UR15, UR4 ;  /* 0x00000004000f3c82 */ /* 0x000fe20008000000 */
[----:B------:R-:W-:Y:S05]  /*4b30*/  BRA.U !UP0, `(.L_x_63) ;  /* 0x0000000108c07547 */ /* 0x000fea000b800000 */
[----:B------:R-:W-:Y:S02]  /*4b40*/  UIMAD.WIDE.U32 UR8, UR15, UR35, URZ ;  /* 0x000000230f0872a5 */ /* 0x000fe4000f8e00ff */
[----:B------:R-:W-:Y:S02]  /*4b50*/  UP2UR UR14, UPR, URZ, 0x4 ;  /* 0x00000004ff0e7883 */ /* 0x000fe40008000000 */
[----:B------:R-:W-:Y:S02]  /*4b60*/  UISETP.NE.AND UP2, UPT, UR34, 0x1, UPT ;  /* 0x000000012200788c */ /* 0x000fe4000bf45270 */
[----:B------:R-:W-:Y:S02]  /*4b70*/  UIMAD.WIDE.U32 UR10, UR16, UR32, URZ ;  /* 0x00000020100a72a5 */ /* 0x000fe4000f8e00ff */
[----:B------:R-:W-:Y:S02]  /*4b80*/  USEL UR4, UR40, UR44, !UP2 ;  /* 0x0000002c28047287 */ /* 0x000fe4000d000000 */
[----:B------:R-:W-:Y:S02]  /*4b90*/  UISETP.NE.AND UP0, UPT, UR17, 0x1, UPT ;  /* 0x000000011100788c */ /* 0x000fe4000bf05270 */
[----:B------:R-:W-:Y:S02]  /*4ba0*/  UP2UR UR24, UPR, URZ, 0x2 ;  /* 0x00000002ff187883 */ /* 0x000fe40008000000 */
[----:B------:R-:W-:Y:S02]  /*4bb0*/  UISETP.NE.AND UP1, UPT, UR39, 0x1, UPT ;  /* 0x000000012700788c */ /* 0x000fe4000bf25270 */
[----:B------:R-:W-:Y:S02]  /*4bc0*/  UIMAD.WIDE.U32 UR12, UR4, UR18, URZ ;  /* 0x00000012040c72a5 */ /* 0x000fe4000f8e00ff */
[----:B------:R-:W-:Y:S01]  /*4bd0*/  USEL UR7, UR41, UR45, !UP0 ;  /* 0x0000002d29077287 */ /* 0x000fe2000c000000 */
[----:B------:R-:W-:Y:S02]  /*4be0*/  UMOV UR5, UR9 ;  /* 0x0000000900057c82 */ /* 0x000fe40008000000 */
[----:B------:R-:W-:Y:S02]  /*4bf0*/  USHF.R.U32.HI UR6, URZ, UR58, UR5 ;  /* 0x0000003aff067299 */ /* 0x000fe40008011605 */
[----:B------:R-:W-:Y:S02]  /*4c00*/  UIMAD.WIDE.U32 UR22, UR7, UR18, URZ ;  /* 0x00000012071672a5 */ /* 0x000fe4000f8e00ff */
[----:B------:R-:W-:Y:S02]  /*4c10*/  USEL UR6, UR15, UR6, !UP2 ;  /* 0x000000060f067287 */ /* 0x000fe4000d000000 */
[----:B------:R-:W-:Y:S01]  /*4c20*/  UISETP.NE.AND UP2, UPT, UR14, URZ, UPT ;  /* 0x000000ff0e00728c */ /* 0x000fe2000bf45270 */
[----:B------:R-:W-:Y:S01]  /*4c30*/  UMOV UR5, UR11 ;  /* 0x0000000b00057c82 */ /* 0x000fe20008000000 */
[----:B------:R-:W-:Y:S02]  /*4c40*/  UIMAD.WIDE.U32 UR10, UR6, UR18, URZ ;  /* 0x00000012060a72a5 */ /* 0x000fe4000f8e00ff */
[----:B------:R-:W-:Y:S03]  /*4c50*/  USHF.R.U32.HI UR8, URZ, UR33, UR5 ;  /* 0x00000021ff087299 */ /* 0x000fe60008011605 */
[----:B------:R-:W-:Y:S02]  /*4c60*/  UMOV UR5, UR13 ;  /* 0x0000000d00057c82 */ /* 0x000fe40008000000 */
[----:B------:R-:W-:Y:S03]  /*4c70*/  @UP1 USHF.R.U32.HI UR4, URZ, UR19, UR5 ;  /* 0x00000013ff041299 */ /* 0x000fe60008011605 */
[----:B------:R-:W-:Y:S01]  /*4c80*/  UMOV UR5, UR23 ;  /* 0x0000001700057c82 */ /* 0x000fe20008000000 */
[----:B------:R-:W-:Y:S02]  /*4c90*/  UIMAD UR4, UR39, UR4, URZ ;  /* 0x00000004270472a4 */ /* 0x000fe4000f8e02ff */
[----:B------:R-:W-:Y:S02]  /*4ca0*/  @UP1 USHF.R.U32.HI UR7, URZ, UR19, UR5 ;  /* 0x00000013ff071299 */ /* 0x000fe40008011605 */
[----:B------:R-:W-:Y:S02]  /*4cb0*/  USEL UR5, UR16, UR8, !UP0 ;  /* 0x0000000810057287 */ /* 0x000fe4000c000000 */
[----:B------:R-:W-:Y:S02]  /*4cc0*/  UIMAD UR8, UR39, UR7, URZ ;  /* 0x00000007270872a4 */ /* 0x000fe4000f8e02ff */
[----:B------:R-:W-:Y:S03]  /*4cd0*/  UISETP.GE.AND UP0, UPT, UR6, UR4, UPT ;  /* 0x000000040600728c */ /* 0x000fe6000bf06270 */
[----:B------:R-:W-:Y:S01]  /*4ce0*/  UMOV UR4, UR11 ;  /* 0x0000000b00047c82 */ /* 0x000fe20008000000 */
[----:B------:R-:W-:Y:S02]  /*4cf0*/  UISETP.GE.OR UP0, UPT, UR5, UR8, UP0 ;  /* 0x000000080500728c */ /* 0x000fe40008706670 */
[----:B------:R-:W-:Y:S02]  /*4d00*/  USHF.R.U32.HI UR4, URZ, UR19, UR4 ;  /* 0x00000013ff047299 */ /* 0x000fe40008011604 */
[----:B------:R-:W-:Y:S02]  /*4d10*/  UIMAD.WIDE.U32 UR8, UR5, UR18, URZ ;  /* 0x00000012050872a5 */ /* 0x000fe4000f8e00ff */
[----:B------:R-:W-:Y:S04]  /*4d20*/  USEL UR10, UR6, UR4, !UP1 ;  /* 0x00000004060a7287 */ /* 0x000fe8000c800000 */
[----:B------:R-:W-:Y:S01]  /*4d30*/  UIADD3 UR11, UPT, UPT, -UR10, URZ, URZ ;  /* 0x000000ff0a0b7290 */ /* 0x000fe2000fffe1ff */
[----:B------:R-:W-:Y:S02]  /*4d40*/  @!UP0 UMOV UR4, UR9 ;  /* 0x0000000900048c82 */ /* 0x000fe40008000000 */
[----:B------:R-:W-:Y:S02]  /*4d50*/  @!UP0 USHF.R.U32.HI UR4, URZ, UR19, UR4 ;  /* 0x00000013ff048299 */ /* 0x000fe40008011604 */
[----:B------:R-:W-:Y:S02]  /*4d60*/  UIMAD UR8, UR39, UR11, UR6 ;  /* 0x0000000b270872a4 */ /* 0x000fe4000f8e0206 */
[----:B------:R-:W-:Y:S02]  /*4d70*/  @!UP0 USEL UR4, UR5, UR4, !UP1 ;  /* 0x0000000405048287 */ /* 0x000fe4000c800000 */
[----:B------:R-:W-:Y:S02]  /*4d80*/  UISETP.NE.AND UP1, UPT, UR24, URZ, UPT ;  /* 0x000000ff1800728c */ /* 0x000fe4000bf25270 */
[----:B------:R-:W-:Y:S02]  /*4d90*/  @!UP0 UIMAD UR8, UR7, UR8, UR4 ;  /* 0x00000008070882a4 */ /* 0x000fe4000f8e0204 */
[----:B------:R-:W-:Y:S02]  /*4da0*/  @!UP0 UIADD3 UR9, UPT, UPT, UR10, -UR4, URZ ;  /* 0x800000040a098290 */ /* 0x000fe4000fffe0ff */
[----:B------:R-:W-:Y:S02]  /*4db0*/  UIADD3 UR4, UPT, UPT, -UR5, URZ, URZ ;  /* 0x000000ff05047290 */ /* 0x000fe4000fffe1ff */
[----:B------:R-:W-:Y:S02]  /*4dc0*/  UIADD3 UR7, UPT, UPT, -UR6, URZ, URZ ;  /* 0x000000ff06077290 */ /* 0x000fe4000fffe1ff */
[----:B------:R-:W-:Y:S02]  /*4dd0*/  @!UP0 UIMAD UR6, UR9, UR39, UR5 ;  /* 0x00000027090682a4 */ /* 0x000fe4000f8e0205 */
[----:B------:R-:W-:Y:S02]  /*4de0*/  UIMAD UR16, UR17, UR4, UR16 ;  /* 0x00000004111072a4 */ /* 0x000fe4000f8e0210 */
[----:B------:R-:W-:Y:S01]  /*4df0*/  UIMAD UR15, UR34, UR7, UR15 ;  /* 0x00000007220f72a4 */ /* 0x000fe2000f8e020f */
[----:B------:R-:W-:Y:S02]  /*4e00*/  @!UP0 UMOV UR5, UR8 ;  /* 0x0000000800058c82 */ /* 0x000fe40008000000 */
[----:B------:R-:W-:Y:S02]  /*4e10*/  UIMAD UR16, UR5, UR17, UR16 ;  /* 0x00000011051072a4 */ /* 0x000fe4000f8e0210 */
[----:B------:R-:W-:Y:S11]  /*4e20*/  UIMAD UR15, UR6, UR34, UR15 ;  /* 0x00000022060f72a4 */ /* 0x000ff6000f8e020f */
[----:B------:R-:W-:Y:S01]  /*4e30*/  @!UPT UIADD3 URZ, UPT, UPT, URZ, URZ, URZ ;  /* 0x000000fffffff290 */ /* 0x000fe2000fffe0ff */
.L_x_63:
[----:B------:R-:W1:Y:S01]  /*4e40*/  @!UP4 LDCU.128 UR8, c[0x0][0xc10] ;  /* 0x00018200ff08c7ac */ /* 0x000e620008000c00 */
[----:B------:R-:W-:Y:S04]  /*4e50*/  MOV R0, UR21 ;  /* 0x0000001500007c02 */ /* 0x000fe80008000f00 */
[----:B------:R-:W-:Y:S01]  /*4e60*/  IABS R0, R0 ;  /* 0x0000000000007213 */ /* 0x000fe20000000000 */
[----:B------:R-:W2:Y:S01]  /*4e70*/  @!UP4 LDCU UR5, c[0x0][0xc0c] ;  /* 0x00018180ff05c7ac */ /* 0x000ea20008000800 */
[----:B-1----:R-:W-:Y:S07]  /*4e80*/  UIMAD.WIDE.U32 UR6, UR16, UR8, URZ ;  /* 0x00000008100672a5 */ /* 0x002fee000f8e00ff */
[----:B------:R-:W-:Y:S01]  /*4e90*/  @!UP4 UMOV UR4, UR7 ;  /* 0x000000070004cc82 */ /* 0x000fe20008000000 */
[----:B--2---:R-:W-:Y:S02]  /*4ea0*/  @!UP4 UISETP.NE.AND UP0, UPT, UR5, 0x1, UPT ;  /* 0x000000010500c88c */ /* 0x004fe4000bf05270 */
[----:B------:R-:W-:Y:S02]  /*4eb0*/  @!UP4 USHF.R.U32.HI UR4, URZ, UR9, UR4 ;  /* 0x00000009ff04c299 */ /* 0x000fe40008011604 */
[----:B------:R-:W-:Y:S02]  /*4ec0*/  UIMAD.WIDE.U32 UR6, UR15, UR11, URZ ;  /* 0x0000000b0f0672a5 */ /* 0x000fe4000f8e00ff */
[----:B------:R-:W-:Y:S02]  /*4ed0*/  @!UP4 USEL UR8, UR16, UR4, !UP0 ;  /* 0x000000041008c287 */ /* 0x000fe4000c000000 */
[----:B------:R-:W-:Y:S03]  /*4ee0*/  @!UP4 UISETP.NE.AND UP0, UPT, UR10, 0x1, UPT ;  /* 0x000000010a00c88c */ /* 0x000fe6000bf05270 */
[----:B------:R-:W-:Y:S02]  /*4ef0*/  @!UP4 UMOV UR6, UR7 ;  /* 0x000000070006cc82 */ /* 0x000fe40008000000 */
[----:B------:R-:W1:Y:S02]  /*4f00*/  @!UP4 LDCU UR4, c[0x0][0xc20] ;  /* 0x00018400ff04c7ac */ /* 0x000e640008000800 */
[----:B-1----:R-:W-:Y:S04]  /*4f10*/  @!UP4 USHF.R.U32.HI UR6, URZ, UR4, UR6 ;  /* 0x00000004ff06c299 */ /* 0x002fe80008011606 */
[----:B------:R-:W-:Y:S04]  /*4f20*/  @!UP4 USEL UR6, UR15, UR6, !UP0 ;  /* 0x000000060f06c287 */ /* 0x000fe8000c000000 */
[----:B------:R-:W-:Y:S02]  /*4f30*/  @!UP4 UIADD3 UR4, UPT, UPT, -UR8, UR6, URZ ;  /* 0x000000060804c290 */ /* 0x000fe4000fffe1ff */
[----:B------:R-:W-:Y:S02]  /*4f40*/  @!UP4 UIADD3 UR6, UPT, UPT, UR8, -UR6, URZ ;  /* 0x800000060806c290 */ /* 0x000fe4000fffe0ff */
[----:B------:R-:W-:Y:S02]  /*4f50*/  @!UP4 UIMAD UR16, UR4, UR5, UR16 ;  /* 0x000000050410c2a4 */ /* 0x000fe4000f8e0210 */
[----:B------:R-:W-:Y:S01]  /*4f60*/  @!UP4 UIMAD UR15, UR6, UR10, UR15 ;  /* 0x0000000a060fc2a4 */ /* 0x000fe2000f8e020f */
[----:B------:R-:W-:Y:S11]  /*4f70*/  BRA.U UP2, `(.L_x_64) ;  /* 0x0000000102107547 */ /* 0x000ff6000b800000 */
[----:B------:R-:W-:Y:S04]  /*4f80*/  MOV R3, UR56 ;  /* 0x0000003800037c02 */ /* 0x000fe80008000f00 */
[----:B------:R-:W-:Y:S04]  /*4f90*/  SHF.L.U32 R12, R3, 0x1f, RZ ;  /* 0x0000001f030c7819 */ /* 0x000fe800000006ff */
[----:B------:R-:W1:Y:S02]  /*4fa0*/  SYNCS.PHASECHK.TRANS64.TRYWAIT P1, [UR20+0xa8], R12 ;  /* 0x0000a80cff0075a7 */ /* 0x000e640008021114 */
[----:B-1----:R-:W-:Y:S05]  /*4fb0*/  @!P1 BRA `(.L_x_65) ;  /* 0x0000005c00649947 */ /* 0x002fea0003800000 */
.L_x_64:
[----:B------:R-:W-:Y:S01]  /*4fc0*/  UISETP.NE.AND UP2, UPT, UR57, URZ, UPT ;  /* 0x000000ff3900728c */ /* 0x000fe2000bf45270 */
[----:B------:R-:W-:Y:S01]  /*4fd0*/  R2UR UR4, R0 ;  /* 0x00000000000472ca */ /* 0x000fe200000e0000 */
[----:B------:R-:W-:Y:S11]  /*4fe0*/  USHF.L.U32 UR11, UR28, 0x7, URZ ;  /* 0x000000071c0b7899 */ /* 0x000ff600080006ff */
[----:B------:R-:W-:Y:S01]  /*4ff0*/  @!UPT UIADD3 URZ, UPT, UPT, URZ, URZ, URZ ;  /* 0x000000fffffff290 */ /* 0x000fe2000fffe0ff */
[----:B------:R-:W-:Y:S07]  /*5000*/  UIMAD.WIDE.U32 UR6, UR43, UR4, URZ ;  /* 0x000000042b0672a5 */ /* 0x000fee000f8e00ff */
[----:B------:R-:W-:Y:S02]  /*5010*/  UMOV UR12, UR7 ;  /* 0x00000007000c7c82 */ /* 0x000fe40008000000 */
[----:B------:R-:W-:Y:S04]  /*5020*/  UIMAD UR4, UR12, UR50, UR4 ;  /* 0x000000320c0472a4 */ /* 0x000fe8000f8e0204 */
[----:B------:R-:W-:Y:S11]  /*5030*/  UISETP.GT.U32.AND UP0, UPT, UR26, UR4, UPT ;  /* 0x000000041a00728c */ /* 0x000ff6000bf04070 */
[----:B------:R-:W-:Y:S02]  /*5040*/  @!UP0 UIADD3 UR4, UPT, UPT, UR4, -UR26, URZ ;  /* 0x8000001a04048290 */ /* 0x000fe4000fffe0ff */
[----:B------:R-:W-:Y:S02]  /*5050*/  @!UP0 UIADD3 UR12, UPT, UPT, UR12, 0x1, URZ ;  /* 0x000000010c0c8890 */ /* 0x000fe4000fffe0ff */
[----:B------:R-:W-:Y:S02]  /*5060*/  UISETP.GE.U32.AND UP0, UPT, UR4, UR26, UPT ;  /* 0x0000001a0400728c */ /* 0x000fe4000bf06070 */
[----:B------:R-:W-:Y:S09]  /*5070*/  ULOP3.LUT UR4, UR21, UR27, URZ, 0x3c, !UPT ;  /* 0x0000001b15047292 */ /* 0x000ff2000f8e3cff */
[----:B------:R-:W-:Y:S02]  /*5080*/  @UP0 UIADD3 UR12, UPT, UPT, UR12, 0x1, URZ ;  /* 0x000000010c0c0890 */ /* 0x000fe4000fffe0ff */
[----:B------:R-:W-:Y:S11]  /*5090*/  UISETP.GE.AND UP0, UPT, UR4, URZ, UPT ;  /* 0x000000ff0400728c */ /* 0x000ff6000bf06270 */
[----:B------:R-:W-:Y:S02]  /*50a0*/  @!UP0 UIADD3 UR12, UPT, UPT, -UR12, URZ, URZ ;  /* 0x000000ff0c0c8290 */ /* 0x000fe4000fffe1ff */
[----:B------:R-:W-:Y:S06]  /*50b0*/  @!UP6 ULOP3.LUT UR12, URZ, UR27, URZ, 0x33, !UPT ;  /* 0x0000001bff0ce292 */ /* 0x000fec000f8e33ff */
[----:B------:R-:W-:Y:S05]  /*50c0*/  IMAD.U32 R0, RZ, RZ, UR12 ;  /* 0x0000000cff007e24 */ /* 0x000fea000f8e00ff */
[----:B------:R-:W-:Y:S04]  /*50d0*/  IABS R0, R0 ;  /* 0x0000000000007213 */ /* 0x000fe80000000000 */
[----:B------:R-:W-:Y:S01]  /*50e0*/  R2UR UR4, R0 ;  /* 0x00000000000472ca */ /* 0x000fe200000e0000 */
[----:B------:R-:W-:Y:S05]  /*50f0*/  IMAD.U32 R0, RZ, RZ, UR29 ;  /* 0x0000001dff007e24 */ /* 0x000fea000f8e00ff */
[----:B------:R-:W-:Y:S04]  /*5100*/  IABS R9, R0 ;  /* 0x0000000000097213 */ /* 0x000fe80000000000 */
[----:B------:R-:W2:Y:S03]  /*5110*/  I2F.RP R16, R9 ;  /* 0x0000000900107306 */ /* 0x000ea60000209400 */
[----:B------:R-:W-:Y:S07]  /*5120*/  UIMAD.WIDE.U32 UR6, UR42, UR4, URZ ;  /* 0x000000042a0672a5 */ /* 0x000fee000f8e00ff */
[----:B------:R-:W-:Y:S02]  /*5130*/  UMOV UR13, UR7 ;  /* 0x00000007000d7c82 */ /* 0x000fe40008000000 */
[----:B------:R-:W-:Y:S01]  /*5140*/  UIADD3 UR5, UPT, UPT, -UR13, URZ, URZ ;  /* 0x000000ff0d057290 */ /* 0x000fe2000fffe1ff */
[----:B--2---:R-:W2:Y:S03]  /*5150*/  MUFU.RCP R0, R16 ;  /* 0x0000001000007308 */ /* 0x004ea60000001000 */
[----:B------:R-:W-:Y:S04]  /*5160*/  UIMAD UR4, UR25, UR5, UR4 ;  /* 0x00000005190472a4 */ /* 0x000fe8000f8e0204 */
[----:B------:R-:W-:Y:S11]  /*5170*/  UISETP.GT.U32.AND UP0, UPT, UR25, UR4, UPT ;  /* 0x000000041900728c */ /* 0x000ff6000bf04070 */
[----:B------:R-:W-:Y:S01]  /*5180*/  @!UP0 UIADD3 UR4, UPT, UPT, UR4, -UR25, URZ ;  /* 0x8000001904048290 */ /* 0x000fe2000fffe0ff */
[----:B--2---:R-:W-:Y:S01]  /*5190*/  VIADD R11, R0, 0xffffffe ;  /* 0x0ffffffe000b7836 */ /* 0x004fe20000000000 */
[----:B------:R-:W-:Y:S02]  /*51a0*/  @!UP0 UIADD3 UR13, UPT, UPT, UR13, 0x1, URZ ;  /* 0x000000010d0d8890 */ /* 0x000fe4000fffe0ff */
[----:B------:R-:W-:Y:S01]  /*51b0*/  UISETP.GE.U32.AND UP0, UPT, UR4, UR25, UPT ;  /* 0x000000190400728c */ /* 0x000fe2000bf06070 */
[----:B------:R-:W1:Y:S01]  /*51c0*/  F2I.FTZ.U32.TRUNC.NTZ R13, R11 ;  /* 0x0000000b000d7305 */ /* 0x000e62000021f000 */
[----:B------:R-:W-:Y:S09]  /*51d0*/  ULOP3.LUT UR4, UR12, UR57, URZ, 0x3c, !UPT ;  /* 0x000000390c047292 */ /* 0x000ff2000f8e3cff */
[----:B------:R-:W-:Y:S02]  /*51e0*/  @UP0 UIADD3 UR13, UPT, UPT, UR13, 0x1, URZ ;  /* 0x000000010d0d0890 */ /* 0x000fe4000fffe0ff */
[----:B------:R-:W-:Y:S01]  /*51f0*/  UISETP.GE.AND UP0, UPT, UR4, URZ, UPT ;  /* 0x000000ff0400728c */ /* 0x000fe2000bf06270 */
[----:B-1----:R-:W-:Y:S05]  /*5200*/  IADD3 R12, PT, PT, RZ, -R13, RZ ;  /* 0x8000000dff0c7210 */ /* 0x002fea0007ffe0ff */
[----:B------:R-:W-:Y:S02]  /*5210*/  IMAD R3, R12, R9, RZ ;  /* 0x000000090c037224 */ /* 0x000fe400078e02ff */
[----:B------:R-:W-:Y:S03]  /*5220*/  IMAD.MOV.U32 R12, RZ, RZ, RZ ;  /* 0x000000ffff0c7224 */ /* 0x000fe600078e00ff */
[----:B------:R-:W-:Y:S02]  /*5230*/  @!UP0 UIADD3 UR13, UPT, UPT, -UR13, URZ, URZ ;  /* 0x000000ff0d0d8290 */ /* 0x000fe4000fffe1ff */
[----:B------:R-:W-:Y:S01]  /*5240*/  @!UP2 ULOP3.LUT UR13, URZ, UR57, URZ, 0x33, !UPT ;  /* 0x00000039ff0da292 */ /* 0x000fe2000f8e33ff */
[----:B------:R-:W-:Y:S01]  /*5250*/  IMAD.HI.U32 R13, R13, R3, R12 ;  /* 0x000000030d0d7227 */ /* 0x000fe200078e000c */
[----:B------:R-:W-:Y:S02]  /*5260*/  UISETP.NE.AND UP2, UPT, UR29, URZ, UPT ;  /* 0x000000ff1d00728c */ /* 0x000fe4000bf45270 */
[----:B------:R-:W-:Y:S02]  /*5270*/  ULOP3.LUT UR4, UR13, UR29, URZ, 0x3c, !UPT ;  /* 0x0000001d0d047292 */ /* 0x000fe4000f8e3cff */
[----:B------:R-:W-:Y:S01]  /*5280*/  UIADD3 UR5, UPT, UPT, -UR13, URZ, URZ ;  /* 0x000000ff0d057290 */ /* 0x000fe2000fffe1ff */
[----:B------:R-:W-:Y:S01]  /*5290*/  IMAD.U32 R0, RZ, RZ, UR13 ;  /* 0x0000000dff007e24 */ /* 0x000fe2000f8e00ff */
[----:B------:R-:W-:Y:S02]  /*52a0*/  UISETP.GE.AND UP0, UPT, UR4, URZ, UPT ;  /* 0x000000ff0400728c */ /* 0x000fe4000bf06270 */
[----:B------:R-:W-:Y:S02]  /*52b0*/  UIADD3 UR4, UPT, UPT, -UR12, URZ, URZ ;  /* 0x000000ff0c047290 */ /* 0x000fe4000fffe1ff */
[----:B------:R-:W-:Y:S01]  /*52c0*/  IABS R0, R0 ;  /* 0x0000000000007213 */ /* 0x000fe20000000000 */
[----:B------:R-:W-:Y:S02]  /*52d0*/  UIMAD UR12, UR57, UR5, UR12 ;  /* 0x00000005390c72a4 */ /* 0x000fe4000f8e020c */
[----:B------:R-:W-:Y:S02]  /*52e0*/  UIMAD UR4, UR27, UR4, UR21 ;  /* 0x000000041b0472a4 */ /* 0x000fe4000f8e0215 */
[----:B------:R-:W-:Y:S02]  /*52f0*/  IMAD.HI.U32 R13, R13, R0, RZ ;  /* 0x000000000d0d7227 */ /* 0x000fe400078e00ff */
[----:B------:R-:W-:Y:S03]  /*5300*/  USHF.L.U32 UR4, UR4, 0x7, URZ ;  /* 0x0000000704047899 */ /* 0x000fe600080006ff */
[----:B------:R-:W-:Y:S05]  /*5310*/  IADD3 R3, PT, PT, -R13, RZ, RZ ;  /* 0x000000ff0d037210 */ /* 0x000fea0007ffe1ff */
[C---:B------:R-:W-:Y:S05]  /*5320*/  IMAD R0, R9.reuse, R3, R0 ;  /* 0x0000000309007224 */ /* 0x040fea00078e0200 */
[----:B------:R-:W-:Y:S11]  /*5330*/  ISETP.GT.U32.AND P1, PT, R9, R0, PT ;  /* 0x000000000900720c */ /* 0x000ff60003f24070 */
[----:B------:R-:W-:Y:S02]  /*5340*/  @!UPT UIADD3 URZ, UPT, UPT, URZ, URZ, URZ ;  /* 0x000000fffffff290 */ /* 0x000fe4000fffe0ff */
[----:B------:R-:W-:Y:S02]  /*5350*/  @!P1 IMAD.IADD R0, R0, 0x1, -R9 ;  /* 0x0000000100009824 */ /* 0x000fe400078e0a09 */
[----:B------:R-:W-:Y:S01]  /*5360*/  @!P1 VIADD R13, R13, 0x1 ;  /* 0x000000010d0d9836 */ /* 0x000fe20000000000 */
[----:B------:R-:W-:Y:S02]  /*5370*/  ISETP.NE.U32.AND P1, PT, RZ, UR30, PT ;  /* 0x0000001eff007c0c */ /* 0x000fe4000bf25070 */
[----:B------:R-:W-:Y:S02]  /*5380*/  ISETP.GE.U32.AND P2, PT, R0, R9, PT ;  /* 0x000000090000720c */ /* 0x000fe40003f46070 */
[----:B------:R-:W-:Y:S02]  /*5390*/  ISETP.NE.AND.EX P1, PT, RZ, UR31, PT, P1 ;  /* 0x0000001fff007c0c */ /* 0x000fe4000bf25310 */
[----:B------:R-:W-:Y:S09]  /*53a0*/  SHF.L.U32 R9, R10, 0x1f, RZ ;  /* 0x0000001f0a097819 */ /* 0x000ff200000006ff */
[----:B------:R-:W-:Y:S04]  /*53b0*/  @P2 IADD3 R13, PT, PT, R13, 0x1, RZ ;  /* 0x000000010d0d2810 */ /* 0x000fe80007ffe0ff */
[----:B------:R-:W-:Y:S11]  /*53c0*/  R2UR UR14, R13 ;  /* 0x000000000d0e72ca */ /* 0x000ff600000e0000 */
[----:B------:R-:W-:Y:S02]  /*53d0*/  @!UPT UIADD3 URZ, UPT, UPT, URZ, URZ, URZ ;  /* 0x000000fffffff290 */ /* 0x000fe4000fffe0ff */
[----:B------:R-:W-:Y:S02]  /*53e0*/  @!UP0 UIADD3 UR14, UPT, UPT, -UR14, URZ, URZ ;  /* 0x000000ff0e0e8290 */ /* 0x000fe4000fffe1ff */
[----:B------:R-:W-:Y:S04]  /*53f0*/  @!UP2 ULOP3.LUT UR14, URZ, UR29, URZ, 0x33, !UPT ;  /* 0x0000001dff0ea292 */ /* 0x000fe8000f8e33ff */
[----:B------:R-:W-:Y:S04]  /*5400*/  UIADD3 UR6, UPT, UPT, -UR14, URZ, URZ ;  /* 0x000000ff0e067290 */ /* 0x000fe8000fffe1ff */
[----:B------:R-:W-:Y:S01]  /*5410*/  UIMAD UR13, UR29, UR6, UR13 ;  /* 0x000000061d0d72a4 */ /* 0x000fe2000f8e020d */
[----:B------:R-:W-:Y:S11]  /*5420*/  BRA.U !UP5, `(.L_x_66) ;  /* 0x000000010d387547 */ /* 0x000ff6000b800000 */
[----:B------:R-:W-:Y:S01]  /*5430*/  UISETP.NE.AND UP1, UPT, UR55, URZ, UPT ;  /* 0x000000ff3700728c */ /* 0x000fe2000bf25270 */
[----:B------:R-:W-:Y:S01]  /*5440*/  HFMA2 R0, -RZ, RZ, 0, 5.9604644775390625e-08 ;  /* 0x00000001ff007431 */ /* 0x000fe200000001ff */
[----:B------:R-:W1:Y:S01]  /*5450*/  LDCU.64 UR8, c[0x0][0x358] ;  /* 0x00006b00ff0877ac */ /* 0x000e620008000a00 */
[----:B------:R-:W-:Y:S03]  /*5460*/  IMAD.MOV.U32 R89, RZ, RZ, 0x1 ;  /* 0x00000001ff597424 */ /* 0x000fe600078e00ff */
[----:B------:R-:W-:Y:S05]  /*5470*/  PLOP3.LUT P2, PT, PT, PT, UP1, 0x80, 0x8 ;  /* 0x000000000008781c */ /* 0x000fea0003f4f018 */
[----:B------:R-:W2:Y:S01]  /*5480*/  @UP1 LDCU.64 UR6, c[0x0][0x988] ;  /* 0x00013100ff0617ac */ /* 0x000ea20008000a00 */
[----:B------:R-:W-:Y:S07]  /*5490*/  @UP1 UIMAD UR5, UR49, UR30, URZ ;  /* 0x0000001e310512a4 */ /* 0x000fee000f8e02ff */
[----:B------:R-:W-:Y:S01]  /*54a0*/  @!P2 PRMT R89, R0, 0x7610, R89 ;  /* 0x000076100059a816 */ /* 0x000fe20000000059 */
[----:B--2---:R-:W-:Y:S03]  /*54b0*/  @UP1 UIMAD.WIDE UR6, UR5, 0x4, UR6 ;  /* 0x00000004050618a5 */ /* 0x004fe6000f8e0206 */
[----:B------:R-:W2:Y:S03]  /*54c0*/  @!UP1 LDCU UR5, c[0x0][0x980] ;  /* 0x00013000ff0597ac */ /* 0x000ea60008000800 */
[----:B------:R-:W-:Y:S01]  /*54d0*/  IMAD.U32 R12, RZ, RZ, UR6 ;  /* 0x00000006ff0c7e24 */ /* 0x000fe2000f8e00ff */
[----:B------:R-:W-:Y:S05]  /*54e0*/  MOV R13, UR7 ;  /* 0x00000007000d7c02 */ /* 0x000fea0008000f00 */
[----:B-1---5:R1:W5:Y:S02]  /*54f0*/  @P2 LDG.E R41, desc[UR8][R12.64] ;  /* 0x000000080c292981 */ /* 0x022364000c1e1900 */
[----:B-12---:R-:W-:Y:S07]  /*5500*/  @!P2 IMAD.U32 R41, RZ, RZ, UR5 ;  /* 0x00000005ff29ae24 */ /* 0x006fee000f8e00ff */
.L_x_66:
[----:B-----5:R-:W-:Y:S01]  /*5510*/  @!P1 FSETP.EQ.AND P3, PT, R41, RZ, PT ;  /* 0x000000ff2900920b */ /* 0x020fe20003f62000 */
[----:B------:R-:W-:Y:S01]  /*5520*/  @!UPT UIADD3 URZ, UPT, UPT, URZ, URZ, URZ ;  /* 0x000000fffffff290 */ /* 0x000fe2000fffe0ff */
[----:B------:R-:W-:Y:S11]  /*5530*/  @!P1 BRA `(.L_x_67) ;  /* 0x0000000000149947 */ /* 0x000ff60003800000 */
[----:B------:R-:W-:Y:S02]  /*5540*/  LOP3.LUT P1, RZ, R89, 0xff, RZ, 0xc0, !PT ;  /* 0x000000ff59ff7812 */ /* 0x000fe4000782c0ff */
[----:B------:R-:W-:Y:S04]  /*5550*/  PLOP3.LUT P3, PT, PT, PT, UP1, 0x80, 0x8 ;  /* 0x000000000008781c */ /* 0x000fe80003f6f018 */
[----:B------:R-:W-:Y:S07]  /*5560*/  PLOP3.LUT P3, PT, P3, PT, PT, 0x8, 0x80 ;  /* 0x000000000080781c */ /* 0x000fee0001f6e170 */
[----:B------:R-:W-:Y:S11]  /*5570*/  @P1 FSETP.EQ.AND P3, PT, R41, RZ, PT ;  /* 0x000000ff2900120b */ /* 0x000ff60003f62000 */
[----:B------:R-:W-:Y:S02]  /*5580*/  @!UPT UIADD3 URZ, UPT, UPT, URZ, URZ, URZ ;  /* 0x000000fffffff290 */ /* 0x000fe4000fffe0ff */
.L_x_67:
[----:B------:R-:W1:Y:S01]  /*5590*/  SYNCS.PHASECHK.TRANS64.TRYWAIT P1, [UR20+0x80], R9 ;  /* 0x00008009ff0075a7 */ /* 0x000e620008021114 */
[----:B------:R-:W-:Y:S04]  /*55a0*/  ELECT P2, URZ, PT ;  /* 0x0000000000ff782f */ /* 0x000fe80003840000 */
[----:B------:R-:W-:Y:S01]  /*55b0*/  PLOP3.LUT P2, PT, P3, P2, PT, 0xf2, 0x2f ;  /* 0x00000000002f781c */ /* 0x000fe20001f45e72 */
[----:B------:R-:W-:Y:S01]  /*55c0*/  @!UPT UIADD3 URZ, UPT, UPT, URZ, URZ, URZ ;  /* 0x000000fffffff290 */ /* 0x000fe2000fffe0ff */
[----:B-1----:R-:W-:Y:S11]  /*55d0*/  @!P1 BRA `(.L_x_68) ;  /* 0x0000005400f49947 */ /* 0x002ff60003800000 */
.L_x_156:
[----:B------:R-:W-:Y:S01]  /*55e0*/  @!P2 IADD3 R3, P1, PT, R14, 0x680, RZ ;  /* 0x000006800e03a810 */ /* 0x000fe20007f3e0ff */
[----:B------:R-:W-:Y:S01]  /*55f0*/  VOTEU.ALL UP0, P2 ;  /* 0x0000000000ff7886 */ /* 0x000fe20001000000 */
[----:B------:R-:W-:Y:S01]  /*5600*/  UMOV UR22, 0x0 ;  /* 0x0000000000167882 */ /* 0x000fe20000000000 */
[----:B------:R-:W-:Y:S01]  /*5610*/  UMOV UR23, 0x10000000 ;  /* 0x1000000000177882 */ /* 0x000fe20000000000 */
[----:B------:R-:W-:Y:S01]  /*5620*/  @!P2 R2UR UR6, R3 ;  /* 0x000000000306a2ca */ /* 0x000fe200000e0000 */
[----:B-1----:R-:W-:Y:S01]  /*5630*/  @!P2 IMAD.X R0, RZ, RZ, R15, P1 ;  /* 0x000000ffff00a224 */ /* 0x002fe200008e060f */
[----:B------:R-:W-:Y:S01]  /*5640*/  @!UP0 UIADD3 UR8, UPT, UPT, UR20, 0x200, URZ ;  /* 0x0000020014088890 */ /* 0x000fe2000fffe0ff */
[----:B------:R-:W-:Y:S03]  /*5650*/  VOTEU.ALL UP0, P2 ;  /* 0x0000000000ff7886 */ /* 0x000fe60001000000 */
[----:B------:R-:W-:Y:S01]  /*5660*/  @!P2 R2UR UR5, R0 ;  /* 0x000000000005a2ca */ /* 0x000fe200000e0000 */
[----:B------:R-:W-:Y:S01]  /*5670*/  @!P2 IMAD.MOV.U32 R0, RZ, RZ, 0x2000 ;  /* 0x00002000ff00a424 */ /* 0x000fe200078e00ff */
[----:B------:R-:W-:Y:S01]  /*5680*/  @!UP0 UMOV UR9, UR38 ;  /* 0x0000002600098c82 */ /* 0x000fe20008000000 */
[----:B------:R-:W-:Y:S04]  /*5690*/  @!UP0 UMOV UR10, UR4 ;  /* 0x00000004000a8c82 */ /* 0x000fe80008000000 */
[----:B------:R-:W-:Y:S05]  /*56a0*/  IMAD.U32 R12, RZ, RZ, UR6 ;  /* 0x00000006ff0c7e24 */ /* 0x000fea000f8e00ff */
[----:B------:R-:W-:Y:S01]  /*56b0*/  @!P2 R2UR UR6, R12 ;  /* 0x000000000c06a2ca */ /* 0x000fe200000e0000 */
[----:B------:R-:W-:Y:S05]  /*56c0*/  IMAD.U32 R13, RZ, RZ, UR5 ;  /* 0x00000005ff0d7e24 */ /* 0x000fea000f8e00ff */
[----:B------:R-:W-:Y:S11]  /*56d0*/  @!P2 R2UR UR7, R13 ;  /* 0x000000000d07a2ca */ /* 0x000ff600000e0000 */
[----:B------:R-:W-:Y:S02]  /*56e0*/  @!UPT UIADD3 URZ, UPT, UPT, URZ, URZ, URZ ;  /* 0x000000fffffff290 */ /* 0x000fe4000fffe0ff */
[----:B------:R1:W-:Y:S01]  /*56f0*/  @!UP0 UTMALDG.5D [UR8], [UR6], desc[UR22] ;  /* 0x00001608060085b4 */ /* 0x0003e20008021000 */
[----:B------:R1:W-:Y:S01]  /*5700*/  @!P2 SYNCS.ARRIVE.TRANS64.RED.A0TR RZ, [UR20+0x60], R0 ;  /* 0x00006000ffffa9a7 */ /* 0x0003e20008300414 */
[----:B------:R-:W-:Y:S01]  /*5710*/  SYNCS.ARRIVE.TRANS64.RED.A1T0 RZ, [UR54], RZ ;  /* 0x000000ffffff79a7 */ /* 0x000fe20008100436 */
[----:B------:R-:W2:Y:S02]  /*5720*/  SYNCS.PHASECHK.TRANS64.TRYWAIT P1, [UR20+0x88], R9 ;  /* 0x00008809ff0075a7 */ /* 0x000ea40008021114 */
[----:B-12---:R-:W-:Y:S05]  /*5730*/  @!P1 BRA `(.L_x_69) ;  /* 0x0000005400b49947 */ /* 0x006fea0003800000 */
.L_x_158:
[----:B------:R-:W-:Y:S01]  /*5740*/  @!P2 IADD3 R3, P1, PT, R14, 0x680, RZ ;  /* 0x000006800e03a810 */ /* 0x000fe20007f3e0ff */
[----:B------:R-:W-:Y:S01]  /*5750*/  VOTEU.ALL UP0, P2 ;  /* 0x0000000000ff7886 */ /* 0x000fe20001000000 */
[----:B------:R-:W-:Y:S01]  /*5760*/  UMOV UR22, 0x0 ;  /* 0x0000000000167882 */ /* 0x000fe20000000000 */
[----:B------:R-:W-:Y:S01]  /*5770*/  UMOV UR23, 0x10000000 ;  /* 0x1000000000177882 */ /* 0x000fe20000000000 */
[----:B------:R-:W-:Y:S01]  /*5780*/  @!P2 R2UR UR6, R3 ;  /* 0x000000000306a2ca */ /* 0x000fe200000e0000 */
[----:B-1----:R-:W-:Y:S01]  /*5790*/  @!P2 IMAD.X R0, RZ, RZ, R15, P1 ;  /* 0x000000ffff00a224 */ /* 0x002fe200008e060f */
[----:B------:R-:W-:Y:S02]  /*57a0*/  @!UP0 UIADD3 UR8, UPT, UPT, UR20, 0x2200, URZ ;  /* 0x0000220014088890 */ /* 0x000fe4000fffe0ff */
[----:B------:R-:W-:Y:S02]  /*57b0*/  @!UP0 UIADD3 UR10, UPT, UPT, UR4, 0x20, URZ ;  /* 0x00000020040a8890 */ /* 0x000fe4000fffe0ff */
[----:B------:R-:W-:Y:S01]  /*57c0*/  @!P2 R2UR UR5, R0 ;  /* 0x000000000005a2ca */ /* 0x000fe200000e0000 */
[----:B------:R-:W-:Y:S01]  /*57d0*/  VOTEU.ALL UP0, P2 ;  /* 0x0000000000ff7886 */ /* 0x000fe20001000000 */
[----:B------:R-:W-:Y:S04]  /*57e0*/  @!P2 IMAD.MOV.U32 R0, RZ, RZ, 0x2000 ;  /* 0x00002000ff00a424 */ /* 0x000fe800078e00ff */
[----:B------:R-:W-:Y:S01]  /*57f0*/  @!UP0 UMOV UR9, UR37 ;  /* 0x0000002500098c82 */ /* 0x000fe20008000000 */
        /* <DEDUP_REMOVED lines=10> */
.L_x_160:
[----:B------:R-:W-:Y:S01]  /*58a0*/  @!P2 IADD3 R3, P1, PT, R14, 0x680, RZ ;  /* 0x000006800e03a810 */ /* 0x000fe20007f3e0ff */
[----:B------:R-:W-:Y:S01]  /*58b0*/  VOTEU.ALL UP0, P2 ;  /* 0x0000000000ff7886 */ /* 0x000fe20001000000 */
[----:B------:R-:W-:Y:S01]  /*58c0*/  UMOV UR22, 0x0 ;  /* 0x0000000000167882 */ /* 0x000fe20000000000 */
[----:B------:R-:W-:Y:S01]  /*58d0*/  UMOV UR23, 0x10000000 ;  /* 0x1000000000177882 */ /* 0x000fe20000000000 */
[----:B------:R-:W-:Y:S01]  /*58e0*/  @!P2 R2UR UR6, R3 ;  /* 0x000000000306a2ca */ /* 0x000fe200000e0000 */
[----:B-1----:R-:W-:Y:S01]  /*58f0*/  @!P2 IMAD.X R0, RZ, RZ, R15, P1 ;  /* 0x000000ffff00a224 */ /* 0x002fe200008e060f */
[----:B------:R-:W-:Y:S01]  /*5900*/  @!UP0 UIADD3 UR8, UPT, UPT, UR20, 0x4200, URZ ;  /* 0x0000420014088890 */ /* 0x000fe2000fffe0ff */
[----:B------:R-:W-:Y:S01]  /*5910*/  @P0 SHF.R.U32.HI R4, RZ, 0x10, R5 ;  /* 0x00000010ff040819 */ /* 0x000fe20000011605 */
[----:B------:R-:W-:Y:S02]  /*5920*/  @!UP0 UIADD3 UR10, UPT, UPT, UR4, 0x40, URZ ;  /* 0x00000040040a8890 */ /* 0x000fe4000fffe0ff */
[----:B------:R-:W-:Y:S01]  /*5930*/  @!P2 R2UR UR5, R0 ;  /* 0x000000000005a2ca */ /* 0x000fe200000e0000 */
[----:B------:R-:W-:Y:S01]  /*5940*/  VOTEU.ALL UP0, P2 ;  /* 0x0000000000ff7886 */ /* 0x000fe20001000000 */
[----:B------:R-:W-:Y:S01]  /*5950*/  @!P2 IMAD.MOV.U32 R0, RZ, RZ, 0x2000 ;  /* 0x00002000ff00a424 */ /* 0x000fe200078e00ff */
[----:B------:R-:W-:Y:S03]  /*5960*/  @P0 R2UR UR49, R4 ;  /* 0x00000000043102ca */ /* 0x000fe600000e0000 */
        /* <DEDUP_REMOVED lines=11> */
.L_x_162:
[----:B------:R-:W-:Y:S01]  /*5a20*/  @!P2 IADD3 R3, P0, PT, R14, 0x680, RZ ;  /* 0x000006800e03a810 */ /* 0x000fe20007f1e0ff */
[----:B------:R-:W-:Y:S01]  /*5a30*/  VOTEU.ALL UP0, P2 ;  /* 0x0000000000ff7886 */ /* 0x000fe20001000000 */
[----:B------:R-:W-:Y:S01]  /*5a40*/  UMOV UR6, 0x0 ;  /* 0x0000000000067882 */ /* 0x000fe20000000000 */
[----:B------:R-:W-:Y:S01]  /*5a50*/  UMOV UR7, 0x10000000 ;  /* 0x1000000000077882 */ /* 0x000fe20000000000 */
[----:B------:R-:W-:Y:S01]  /*5a60*/  @!P2 R2UR UR5, R3 ;  /* 0x000000000305a2ca */ /* 0x000fe200000e0000 */
[----:B-1----:R-:W-:Y:S01]  /*5a70*/  @!P2 IMAD.X R0, RZ, RZ, R15, P0 ;  /* 0x000000ffff00a224 */ /* 0x002fe200000e060f */
[----:B------:R-:W-:Y:S01]  /*5a80*/  @!UP0 UIADD3 UR10, UPT, UPT, UR4, 0x60, URZ ;  /* 0x00000060040a8890 */ /* 0x000fe2000fffe0ff */
[----:B------:R-:W-:Y:S01]  /*5a90*/  LOP3.LUT R10, R10, 0x1, RZ, 0x3c, !PT ;  /* 0x000000010a0a7812 */ /* 0x000fe200078e3cff */
[----:B------:R-:W-:Y:S01]  /*5aa0*/  @!UP0 UIADD3 UR8, UPT, UPT, UR20, 0x6200, URZ ;  /* 0x0000620014088890 */ /* 0x000fe2000fffe0ff */
[----:B------:R-:W-:Y:S01]  /*5ab0*/  LOP3.LUT R8, R8, 0x1, RZ, 0x3c, !PT ;  /* 0x0000000108087812 */ /* 0x000fe200078e3cff */
[----:B------:R-:W-:Y:S01]  /*5ac0*/  @!UP0 UIADD3 UR9, UPT, UPT, UR20, 0x78, URZ ;  /* 0x0000007814098890 */ /* 0x000fe2000fffe0ff */
[----:B------:R-:W-:Y:S01]  /*5ad0*/  @!P2 R2UR UR4, R0 ;  /* 0x000000000004a2ca */ /* 0x000fe200000e0000 */
[----:B------:R-:W-:Y:S01]  /*5ae0*/  VOTEU.ALL UP0, P2 ;  /* 0x0000000000ff7886 */ /* 0x000fe20001000000 */
[----:B------:R-:W-:Y:S02]  /*5af0*/  UIADD3 UR21, UPT, UPT, UR15, UR47, URZ ;  /* 0x0000002f0f157290 */ /* 0x000fe4000fffe0ff */
[----:B------:R-:W-:Y:S02]  /*5b00*/  UIADD3 UR28, UPT, UPT, UR16, UR46, URZ ;  /* 0x0000002e101c7290 */ /* 0x000fe4000fffe0ff */
[----:B------:R-:W-:Y:S01]  /*5b10*/  IMAD.U32 R4, RZ, RZ, UR5 ;  /* 0x00000005ff047e24 */ /* 0x000fe2000f8e00ff */
[----:B------:R-:W-:Y:S06]  /*5b20*/  UPLOP3.LUT UP2, UPT, UPT, UPT, UPT, 0x80, 0x8 ;  /* 0x000000000008789c */ /* 0x000fec0003f4f070 */
[----:B------:R-:W-:Y:S01]  /*5b30*/  IMAD.U32 R5, RZ, RZ, UR4 ;  /* 0x00000004ff057e24 */ /* 0x000fe2000f8e00ff */
[----:B------:R-:W-:Y:S04]  /*5b40*/  @!P2 R2UR UR4, R4 ;  /* 0x000000000404a2ca */ /* 0x000fe800000e0000 */
[----:B------:R-:W-:Y:S11]  /*5b50*/  @!P2 R2UR UR5, R5 ;  /* 0x000000000505a2ca */ /* 0x000ff600000e0000 */
[----:B------:R-:W-:Y:S02]  /*5b60*/  @!UPT UIADD3 URZ, UPT, UPT, URZ, URZ, URZ ;  /* 0x000000fffffff290 */ /* 0x000fe4000fffe0ff */
[----:B------:R1:W-:Y:S01]  /*5b70*/  @!UP0 UTMALDG.5D [UR8], [UR4], desc[UR6] ;  /* 0x00000608040085b4 */ /* 0x0003e20008021000 */
[----:B------:R1:W-:Y:S01]  /*5b80*/  @!P2 SYNCS.ARRIVE.TRANS64.RED.A0TR RZ, [UR20+0x78], R2 ;  /* 0x00007802ffffa9a7 */ /* 0x0003e20008300414 */
[----:B------:R-:W-:Y:S01]  /*5b90*/  SYNCS.ARRIVE.TRANS64.RED.A1T0 RZ, [UR51], RZ ;  /* 0x000000ffffff79a7 */ /* 0x000fe20008100433 */
[----:B------:R-:W-:Y:S05]  /*5ba0*/  BRA.U UP3, `(.L_x_72) ;  /* 0xffffffed03847547 */ /* 0x000fea000b83ffff */
[----:B------:R-:W-:-:S04]  /*5bb0*/  SHF.L.U32 R3, R10, 0x1f, RZ ;  /* 0x0000001f0a037819 */ /* 0x000fc800000006ff */
[----:B------:R-:W2:Y:S02]  /*5bc0*/  SYNCS.PHASECHK.TRANS64.TRYWAIT P0, [UR20+0x80], R3 ;  /* 0x00008003ff0075a7 */ /* 0x000ea40008001114 */
[----:B--2---:R-:W-:Y:S05]  /*5bd0*/  @!P0 BRA `(.L_x_73) ;  /* 0x0000005000d48947 */ /* 0x004fea0003800000 */
.L_x_164:
[----:B------:R-:W3:Y:S02]  /*5be0*/  SYNCS.PHASECHK.TRANS64.TRYWAIT P0, [UR20+0x88], R3 ;  /* 0x00008803ff0075a7 */ /* 0x000ee40008001114 */
[----:B---3--:R-:W-:Y:S05]  /*5bf0*/  @!P0 BRA `(.L_x_74) ;  /* 0x0000005000e48947 */ /* 0x008fea0003800000 */
.L_x_166:
[----:B------:R-:W3:Y:S02]  /*5c00*/  SYNCS.PHASECHK.TRANS64.TRYWAIT P0, [UR20+0x90], R3 ;  /* 0x00009003ff0075a7 */ /* 0x000ee40008001114 */
[----:B---3--:R-:W-:Y:S05]  /*5c10*/  @!P0 BRA `(.L_x_75) ;  /* 0x0000005000f48947 */ /* 0x008fea0003800000 */
.L_x_168:
[----:B--2---:R-:W-:-:S07]  /*5c20*/  MOV R0, UR20 ;  /* 0x0000001400007c02 */ /* 0x004fce0008000f00 */
.L_x_76:
[----:B--2---:R-:W-:-:S04]  /*5c30*/  SHF.L.U32 R3, R10, 0x1f, RZ ;  /* 0x0000001f0a037819 */ /* 0x004fc800000006ff */
[----:B------:R2:W3:Y:S03]  /*5c40*/  SYNCS.PHASECHK.TRANS64.TRYWAIT P0, [R0+URZ+0x98], R3 ;  /* 0x00009803000075a7 */ /* 0x0004e600080011ff */
[----:B---3--:R-:W-:Y:S05]  /*5c50*/  @!P0 NANOSLEEP.SYNCS 0x989680 ;  /* 0x009896800000895d */ /* 0x008fea0003900000 */
[----:B------:R-:W3:Y:S02]  /*5c60*/  @!P0 SYNCS.PHASECHK.TRANS64 P0, [R0+URZ+0x98], R3 ;  /* 0x00009803000085a7 */ /* 0x000ee400080010ff */
[----:B-1-3--:R-:W-:Y:S05]  /*5c70*/  @P0 EXIT ;  /* 0x000000000000094d */ /* 0x00afea0003800000 */
[----:B------:R-:W-:Y:S05]  /*5c80*/  BRA `(.L_x_76) ;  /* 0xfffffffc00e87947 */ /* 0x000fea000383ffff */
.L_x_61:
[----:B------:R-:W-:-:S06]  /*5c90*/  UISETP.GE.AND UP0, UPT, UR18, 0x4, UPT ;  /* 0x000000041200788c */ /* 0x000fcc000bf06270 */
[----:B------:R-:W-:-:S13]  /*5ca0*/  PLOP3.LUT P0, PT, PT, PT, UP0, 0x80, 0x8 ;  /* 0x000000000008781c */ /* 0x000fda0003f0f008 */
[----:B-1----:R-:W-:Y:S05]  /*5cb0*/  @!P0 EXIT ;  /* 0x000000000000894d */ /* 0x002fea0003800000 */
[----:B------:R-:W1:Y:S08]  /*5cc0*/  S2UR UR4, SR_CgaCtaId ;  /* 0x00000000000479c3 */ /* 0x000e700000008800 */
[----:B------:R-:W-:Y:S01]  /*5cd0*/  BAR.SYNC.DEFER_BLOCKING 0x6, 0xa0 ;  /* 0x0182800000007b1d */ /* 0x000fe20000010000 */
[C---:B------:R-:W-:Y:S01]  /*5ce0*/  IMAD.SHL.U32 R0, R87.reuse, 0x20, RZ ;  /* 0x0000002057007824 */ /* 0x040fe200078e00ff */
[C---:B------:R-:W-:Y:S01]  /*5cf0*/  LOP3.LUT R88, R87.reuse, 0x60, RZ, 0xc0, !PT ;  /* 0x0000006057587812 */ /* 0x040fe200078ec0ff */
[C---:B------:R-:W-:Y:S01]  /*5d00*/  IMAD.SHL.U32 R5, R87.reuse, 0x4, RZ ;  /* 0x0000000457057824 */ /* 0x040fe200078e00ff */
[C---:B------:R-:W-:Y:S01]  /*5d10*/  LOP3.LUT R3, R87.reuse, 0x2, RZ, 0xc0, !PT ;  /* 0x0000000257037812 */ /* 0x040fe200078ec0ff */
[----:B------:R-:W-:Y:S01]  /*5d20*/  IMAD.U32 R37, R87, 0x10000, RZ ;  /* 0x0001000057257824 */ /* 0x000fe200078e00ff */
[----:B------:R-:W-:-:S02]  /*5d30*/  UMOV UR50, 0x400 ;  /* 0x0000040000327882 */ /* 0x000fc40000000000 */
[----:B------:R-:W2:Y:S01]  /*5d40*/  LDC.64 R78, c[0x0][0x9b0] ;  /* 0x00026c00ff4e7b82 */ /* 0x000ea20000000a00 */
[----:B------:R-:W3:Y:S01]  /*5d50*/  LDCU.64 UR6, c[0x0][0x990] ;  /* 0x00013200ff0677ac */ /* 0x000ee20008000a00 */
[----:B------:R-:W-:Y:S01]  /*5d60*/  LOP3.LUT R2, R0, 0xc0, RZ, 0xc0, !PT ;  /* 0x000000c000027812 */ /* 0x000fe200078ec0ff */
[----:B------:R-:W-:Y:S01]  /*5d70*/  HFMA2 R83, -RZ, RZ, 0, 0 ;  /* 0x00000000ff537431 */ /* 0x000fe200000001ff */
[----:B------:R-:W-:Y:S01]  /*5d80*/  LOP3.LUT R87, R87, 0x4, RZ, 0xc0, !PT ;  /* 0x0000000457577812 */ /* 0x000fe200078ec0ff */
[----:B------:R-:W-:Y:S01]  /*5d90*/  USHF.R.S32.HI UR53, URZ, 0x1f, UR5 ;  /* 0x0000001fff357899 */ /* 0x000fe20008011405 */
[----:B------:R-:W-:Y:S01]  /*5da0*/  LOP3.LUT R5, R2, 0x18, R5, 0xf8, !PT ;  /* 0x0000001802057812 */ /* 0x000fe200078ef805 */
[----:B------:R-:W-:Y:S01]  /*5db0*/  IMAD.MOV.U32 R85, RZ, RZ, 0x1 ;  /* 0x00000001ff557424 */ /* 0x000fe200078e00ff */
[----:B------:R-:W4:Y:S01]  /*5dc0*/  LDC.64 R76, c[0x0][0x9a8] ;  /* 0x00026a00ff4c7b82 */ /* 0x000f220000000a00 */
[----:B------:R-:W-:Y:S01]  /*5dd0*/  ULEA.HI UR53, UR53, UR5, URZ, 0x7 ;  /* 0x0000000535357291 */ /* 0x000fe2000f8f38ff */
[----:B------:R-:W-:Y:S01]  /*5de0*/  LOP3.LUT R5, R5, 0xf20, R0, 0xf8, !PT ;  /* 0x00000f2005057812 */ /* 0x000fe200078ef800 */
[----:B------:R-:W-:Y:S01]  /*5df0*/  IMAD.MOV.U32 R36, RZ, RZ, RZ ;  /* 0x000000ffff247224 */ /* 0x000fe200078e00ff */
[----:B------:R-:W-:Y:S01]  /*5e00*/  LOP3.LUT R37, R37, 0x600000, RZ, 0xc0, !PT ;  /* 0x0060000025257812 */ /* 0x000fe200078ec0ff */
[----:B------:R-:W-:Y:S01]  /*5e10*/  IMAD.MOV.U32 R84, RZ, RZ, RZ ;  /* 0x000000ffff547224 */ /* 0x000fe200078e00ff */
[----:B------:R-:W2:Y:S01]  /*5e20*/  LDCU UR62, c[0x0][0x370] ;  /* 0x00006e00ff3e77ac */ /* 0x000ea20008000800 */
[----:B-1----:R-:W-:Y:S01]  /*5e30*/  ULEA UR50, UR4, UR50, 0x18 ;  /* 0x0000003204327291 */ /* 0x002fe2000f8ec0ff */
[----:B---3--:R-:W-:Y:S01]  /*5e40*/  MOV R92, UR6 ;  /* 0x00000006005c7c02 */ /* 0x008fe20008000f00 */
[----:B------:R-:W-:Y:S01]  /*5e50*/  IMAD.U32 R91, RZ, RZ, UR7 ;  /* 0x00000007ff5b7e24 */ /* 0x000fe2000f8e00ff */
[----:B------:R-:W1:Y:S01]  /*5e60*/  LDCU UR48, c[0x0][0xc0c] ;  /* 0x00018180ff3077ac */ /* 0x000e620008000800 */
[----:B------:R-:W-:-:S05]  /*5e70*/  UIADD3 UR4, UPT, UPT, UR50, 0x200, URZ ;  /* 0x0000020032047890 */ /* 0x000fca000fffe0ff */
[----:B------:R-:W3:Y:S01]  /*5e80*/  LDS R6, [UR50+0x100] ;  /* 0x00010032ff067984 */ /* 0x000ee20008000800 */
[----:B------:R-:W1:Y:S01]  /*5e90*/  LDCU UR38, c[0x0][0xc30] ;  /* 0x00018600ff2677ac */ /* 0x000e620008000800 */
[----:B------:R-:W-:Y:S01]  /*5ea0*/  MOV R80, UR4 ;  /* 0x0000000400507c02 */ /* 0x000fe20008000f00 */
[----:B------:R-:W1:Y:S03]  /*5eb0*/  LDCU.64 UR60, c[0x0][0x988] ;  /* 0x00013100ff3c77ac */ /* 0x000e660008000a00 */
[----:B------:R-:W-:Y:S01]  /*5ec0*/  LEA R86, R5, R80, 0x1 ;  /* 0x0000005005567211 */ /* 0x000fe200078e08ff */
[----:B------:R-:W1:Y:S04]  /*5ed0*/  LDCU.64 UR46, c[0x0][0xc28] ;  /* 0x00018500ff2e77ac */ /* 0x000e680008000a00 */
[--C-:B------:R-:W-:Y:S01]  /*5ee0*/  IMAD R96, R3, -0x10, R86.reuse ;  /* 0xfffffff003607824 */ /* 0x100fe200078e0256 */
[----:B------:R-:W1:Y:S01]  /*5ef0*/  LDCU.128 UR56, c[0x0][0xc10] ;  /* 0x00018200ff3877ac */ /* 0x000e620008000c00 */
[----:B------:R-:W-:Y:S01]  /*5f00*/  IMAD R94, R87, -0x10, R86 ;  /* 0xfffffff0575e7824 */ /* 0x000fe200078e0256 */
[----:B------:R-:W1:Y:S01]  /*5f10*/  LDCU UR55, c[0x0][0x374] ;  /* 0x00006e80ff3777ac */ /* 0x000e620008000800 */
[----:B------:R-:W-:Y:S01]  /*5f20*/  USHF.R.S32.HI UR53, URZ, 0x7, UR53 ;  /* 0x00000007ff357899 */ /* 0x000fe20008011435 */
[----:B------:R-:W-:Y:S01]  /*5f30*/  UMOV UR54, URZ ;  /* 0x000000ff00367c82 */ /* 0x000fe20008000000 */
[----:B------:R-:W-:Y:S01]  /*5f40*/  UMOV UR51, URZ ;  /* 0x000000ff00337c82 */ /* 0x000fe20008000000 */
[C---:B---3--:R-:W-:Y:S01]  /*5f50*/  VIADD R7, R6.reuse, 0x80 ;  /* 0x0000008006077836 */ /* 0x048fe20000000000 */
[----:B------:R-:W-:-:S04]  /*5f60*/  LOP3.LUT R6, R6, 0xffff, RZ, 0xc0, !PT ;  /* 0x0000ffff06067812 */ /* 0x000fc800078ec0ff */
[----:B------:R-:W-:-:S05]  /*5f70*/  LOP3.LUT R7, R7, 0xffff, RZ, 0xc0, !PT ;  /* 0x0000ffff07077812 */ /* 0x000fca00078ec0ff */
[----:B-12-4-:R3:W-:Y:S02]  /*5f80*/  STL.64 [R1], R6 ;  /* 0x0000000601007387 */ /* 0x0167e40000100a00 */
.L_x_120:
[----:B------:R-:W-:Y:S04]  /*5f90*/  SHF.L.U32 R3, R83, 0x1f, RZ ;  /* 0x0000001f53037819 */ /* 0x000fe800000006ff */
[----:B-1----:R-:W1:Y:S02]  /*5fa0*/  SYNCS.PHASECHK.TRANS64.TRYWAIT P0, [UR50+0xb0], R3 ;  /* 0x0000b003ff0075a7 */ /* 0x002e640008001132 */
[----:B-1-3--:R-:W-:Y:S05]  /*5fb0*/  @!P0 BRA `(.L_x_77) ;  /* 0x0000005000248947 */ /* 0x00afea0003800000 */
.L_x_170:
[----:B---3--:R-:W2:Y:S01]  /*5fc0*/  LDS.128 R4, [UR50+0xf0] ;  /* 0x0000f032ff047984 */ /* 0x008ea20008000c00 */
[----:B------:R-:W-:Y:S02]  /*5fd0*/  UIADD3 UR4, UPT, UPT, UR50, 0xb8, URZ ;  /* 0x000000b832047890 */ /* 0x000fe4000fffe0ff */
[----:B------:R-:W-:Y:S02]  /*5fe0*/  UISETP.GE.AND UP0, UPT, UR39, 0x1, UPT ;  /* 0x000000012700788c */ /* 0x000fe4000bf06270 */
[----:B------:R-:W-:Y:S01]  /*5ff0*/  UPRMT UR4, URZ, 0x654, UR4 ;  /* 0x00000654ff047896 */ /* 0x000fe20008000004 */
        /* <DEDUP_REMOVED lines=10> */
[----:B------:R-:W-:Y:S01]  /*60a0*/  PLOP3.LUT P0, PT, PT, PT, UP1, 0x80, 0x8 ;  /* 0x000000000008781c */ /* 0x000fe20003f0f018 */
[----:B------:R-:W-:Y:S11]  /*60b0*/  UP2UR UR63, UPR, URZ, 0x2 ;  /* 0x00000002ff3f7883 */ /* 0x000ff60008000000 */
[----:B------:R-:W-:Y:S01]  /*60c0*/  @!UPT UIADD3 URZ, UPT, UPT, URZ, URZ, URZ ;  /* 0x000000fffffff290 */ /* 0x000fe2000fffe0ff */
[----:B------:R-:W-:Y:S02]  /*60d0*/  @P0 MOV R2, R4 ;  /* 0x0000000400020202 */ /* 0x000fe40000000f00 */
[----:B-1----:R-:W-:Y:S02]  /*60e0*/  @P0 LOP3.LUT R0, R5, 0xffff, RZ, 0xc0, !PT ;  /* 0x0000ffff05000812 */ /* 0x002fe400078ec0ff */
[----:B------:R-:W-:Y:S02]  /*60f0*/  @P0 R2UR UR6, R2 ;  /* 0x00000000020602ca */ /* 0x000fe400000e0000 */
[----:B------:R-:W-:Y:S01]  /*6100*/  @P0 R2UR UR5, R0 ;  /* 0x00000000000502ca */ /* 0x000fe200000e0000 */
[----:B------:R-:W-:Y:S05]  /*6110*/  IMAD.U32 R0, RZ, RZ, UR53 ;  /* 0x00000035ff007e24 */ /* 0x000fea000f8e00ff */
[----:B------:R-:W-:Y:S05]  /*6120*/  IABS R2, R0 ;  /* 0x0000000000027213 */ /* 0x000fea0000000000 */
[----:B------:R-:W-:Y:S02]  /*6130*/  @UP1 UMOV UR37, UR6 ;  /* 0x0000000600251c82 */ /* 0x000fe40008000000 */
[----:B------:R-:W-:Y:S01]  /*6140*/  @UP1 UMOV UR36, UR5 ;  /* 0x0000000500241c82 */ /* 0x000fe20008000000 */
[----:B------:R-:W-:Y:S05]  /*6150*/  BRA.U !UP0, `(.L_x_78) ;  /* 0x0000000108cc7547 */ /* 0x000fea000b800000 */
[----:B------:R-:W1:Y:S01]  /*6160*/  LDCU UR9, c[0x0][0xc20] ;  /* 0x00018400ff0977ac */ /* 0x000e620008000800 */
[----:B------:R-:W-:Y:S02]  /*6170*/  UIMAD.WIDE.U32 UR4, UR55, UR59, URZ ;  /* 0x0000003b370472a5 */ /* 0x000fe4000f8e00ff */
[----:B------:R-:W-:Y:S02]  /*6180*/  UIMAD.WIDE.U32 UR6, UR62, UR56, URZ ;  /* 0x000000383e0672a5 */ /* 0x000fe4000f8e00ff */
[----:B------:R-:W-:Y:S02]  /*6190*/  UIMAD.WIDE.U32 UR10, UR36, UR59, URZ ;  /* 0x0000003b240a72a5 */ /* 0x000fe4000f8e00ff */
[----:B------:R-:W-:Y:S02]  /*61a0*/  UISETP.NE.AND UP0, UPT, UR58, 0x1, UPT ;  /* 0x000000013a00788c */ /* 0x000fe4000bf05270 */
[----:B------:R-:W-:Y:S02]  /*61b0*/  UISETP.NE.AND UP1, UPT, UR48, 0x1, UPT ;  /* 0x000000013000788c */ /* 0x000fe4000bf25270 */
[----:B------:R-:W-:Y:S02]  /*61c0*/  UISETP.NE.AND UP2, UPT, UR39, 0x1, UPT ;  /* 0x000000012700788c */ /* 0x000fe4000bf45270 */
[----:B------:R-:W-:Y:S01]  /*61d0*/  UIMAD.WIDE.U32 UR12, UR37, UR56, URZ ;  /* 0x00000038250c72a5 */ /* 0x000fe2000f8e00ff */
[----:B------:R-:W-:Y:S01]  /*61e0*/  UMOV UR4, UR5 ;  /* 0x0000000500047c82 */ /* 0x000fe20008000000 */
[----:B------:R-:W-:Y:S01]  /*61f0*/  UMOV UR6, UR11 ;  /* 0x0000000b00067c82 */ /* 0x000fe20008000000 */
[----:B-1----:R-:W-:Y:S03]  /*6200*/  USHF.R.U32.HI UR8, URZ, UR9, UR4 ;  /* 0x00000009ff087299 */ /* 0x002fe60008011604 */
[----:B------:R-:W-:Y:S02]  /*6210*/  UMOV UR4, UR7 ;  /* 0x0000000700047c82 */ /* 0x000fe40008000000 */
[----:B------:R-:W-:Y:S02]  /*6220*/  USHF.R.U32.HI UR5, URZ, UR57, UR4 ;  /* 0x00000039ff057299 */ /* 0x000fe40008011604 */
[----:B------:R-:W-:Y:S02]  /*6230*/  USEL UR4, UR55, UR8, !UP0 ;  /* 0x0000000837047287 */ /* 0x000fe4000c000000 */
[----:B------:R-:W-:Y:S02]  /*6240*/  USHF.R.U32.HI UR8, URZ, UR9, UR6 ;  /* 0x00000009ff087299 */ /* 0x000fe40008011606 */
[----:B------:R-:W-:Y:S02]  /*6250*/  UIMAD.WIDE.U32 UR6, UR4, UR46, URZ ;  /* 0x0000002e040672a5 */ /* 0x000fe4000f8e00ff */
[----:B------:R-:W-:Y:S02]  /*6260*/  USEL UR9, UR62, UR5, !UP1 ;  /* 0x000000053e097287 */ /* 0x000fe4000c800000 */
[----:B------:R-:W-:Y:S02]  /*6270*/  USEL UR8, UR36, UR8, !UP0 ;  /* 0x0000000824087287 */ /* 0x000fe4000c000000 */
[----:B------:R-:W-:Y:S01]  /*6280*/  UIMAD.WIDE.U32 UR10, UR9, UR46, URZ ;  /* 0x0000002e090a72a5 */ /* 0x000fe2000f8e00ff */
[----:B------:R-:W-:Y:S01]  /*6290*/  UMOV UR6, UR7 ;  /* 0x0000000700067c82 */ /* 0x000fe20008000000 */
[----:B------:R-:W-:Y:S01]  /*62a0*/  UMOV UR5, UR13 ;  /* 0x0000000d00057c82 */ /* 0x000fe20008000000 */
[----:B------:R-:W-:Y:S02]  /*62b0*/  @UP2 USHF.R.U32.HI UR4, URZ, UR47, UR6 ;  /* 0x0000002fff042299 */ /* 0x000fe40008011606 */
[----:B------:R-:W-:Y:S02]  /*62c0*/  USHF.R.U32.HI UR5, URZ, UR57, UR5 ;  /* 0x00000039ff057299 */ /* 0x000fe40008011605 */
[----:B------:R-:W-:Y:S02]  /*62d0*/  UIMAD UR4, UR39, UR4, URZ ;  /* 0x00000004270472a4 */ /* 0x000fe4000f8e02ff */
[----:B------:R-:W-:Y:S02]  /*62e0*/  USEL UR5, UR37, UR5, !UP1 ;  /* 0x0000000525057287 */ /* 0x000fe4000c800000 */
[----:B------:R-:W-:Y:S01]  /*62f0*/  UISETP.GE.AND UP0, UPT, UR8, UR4, UPT ;  /* 0x000000040800728c */ /* 0x000fe2000bf06270 */
[----:B------:R-:W-:Y:S01]  /*6300*/  UMOV UR6, UR11 ;  /* 0x0000000b00067c82 */ /* 0x000fe20008000000 */
[----:B------:R-:W-:Y:S02]  /*6310*/  UIMAD.WIDE.U32 UR10, UR8, UR46, URZ ;  /* 0x0000002e080a72a5 */ /* 0x000fe4000f8e00ff */
[----:B------:R-:W-:Y:S04]  /*6320*/  @UP2 USHF.R.U32.HI UR9, URZ, UR47, UR6 ;  /* 0x0000002fff092299 */ /* 0x000fe80008011606 */
[----:B------:R-:W-:Y:S01]  /*6330*/  UIMAD UR6, UR39, UR9, URZ ;  /* 0x00000009270672a4 */ /* 0x000fe2000f8e02ff */
[----:B------:R-:W-:Y:S03]  /*6340*/  UMOV UR4, UR11 ;  /* 0x0000000b00047c82 */ /* 0x000fe60008000000 */
[----:B------:R-:W-:Y:S02]  /*6350*/  UISETP.GE.OR UP0, UPT, UR5, UR6, UP0 ;  /* 0x000000060500728c */ /* 0x000fe40008706670 */
[----:B------:R-:W-:Y:S02]  /*6360*/  USHF.R.U32.HI UR4, URZ, UR47, UR4 ;  /* 0x0000002fff047299 */ /* 0x000fe40008011604 */
[----:B------:R-:W-:Y:S02]  /*6370*/  UIMAD.WIDE.U32 UR6, UR5, UR46, URZ ;  /* 0x0000002e050672a5 */ /* 0x000fe4000f8e00ff */
[----:B------:R-:W-:Y:S02]  /*6380*/  USEL UR11, UR8, UR4, !UP2 ;  /* 0x00000004080b7287 */ /* 0x000fe4000d000000 */
[----:B------:R-:W-:Y:S02]  /*6390*/  UIADD3 UR6, UPT, UPT, -UR5, URZ, URZ ;  /* 0x000000ff05067290 */ /* 0x000fe4000fffe1ff */
[----:B------:R-:W-:Y:S02]  /*63a0*/  UIADD3 UR10, UPT, UPT, -UR11, URZ, URZ ;  /* 0x000000ff0b0a7290 */ /* 0x000fe4000fffe1ff */
[----:B------:R-:W-:Y:S02]  /*63b0*/  UIMAD UR6, UR48, UR6, UR37 ;  /* 0x00000006300672a4 */ /* 0x000fe4000f8e0225 */
[----:B------:R-:W-:Y:S01]  /*63c0*/  UIMAD UR10, UR39, UR10, UR8 ;  /* 0x0000000a270a72a4 */ /* 0x000fe2000f8e0208 */
[----:B------:R-:W-:Y:S01]  /*63d0*/  @!UP0 UMOV UR4, UR7 ;  /* 0x0000000700048c82 */ /* 0x000fe20008000000 */
[----:B------:R-:W-:Y:S02]  /*63e0*/  UIADD3 UR7, UPT, UPT, -UR8, URZ, URZ ;  /* 0x000000ff08077290 */ /* 0x000fe4000fffe1ff */
[----:B------:R-:W-:Y:S04]  /*63f0*/  @!UP0 USHF.R.U32.HI UR4, URZ, UR47, UR4 ;  /* 0x0000002fff048299 */ /* 0x000fe80008011604 */
[----:B------:R-:W-:Y:S04]  /*6400*/  @!UP0 USEL UR4, UR5, UR4, !UP2 ;  /* 0x0000000405048287 */ /* 0x000fe8000d000000 */
[----:B------:R-:W-:Y:S02]  /*6410*/  @!UP0 UIMAD UR9, UR9, UR10, UR4 ;  /* 0x0000000a090982a4 */ /* 0x000fe4000f8e0204 */
[----:B------:R-:W-:Y:S02]  /*6420*/  @!UP0 UIADD3 UR10, UPT, UPT, UR11, -UR4, URZ ;  /* 0x800000040b0a8290 */ /* 0x000fe4000fffe0ff */
[----:B------:R-:W-:Y:S02]  /*6430*/  UIMAD UR4, UR58, UR7, UR36 ;  /* 0x000000073a0472a4 */ /* 0x000fe4000f8e0224 */
[----:B------:R-:W-:Y:S03]  /*6440*/  @!UP0 UIMAD UR8, UR10, UR39, UR5 ;  /* 0x000000270a0882a4 */ /* 0x000fe6000f8e0205 */
[----:B------:R-:W-:Y:S02]  /*6450*/  @!UP0 UMOV UR5, UR9 ;  /* 0x0000000900058c82 */ /* 0x000fe40008000000 */
[----:B------:R-:W-:Y:S02]  /*6460*/  UIMAD UR37, UR5, UR48, UR6 ;  /* 0x00000030052572a4 */ /* 0x000fe4000f8e0206 */
[----:B------:R-:W-:Y:S11]  /*6470*/  UIMAD UR36, UR8, UR58, UR4 ;  /* 0x0000003a082472a4 */ /* 0x000ff6000f8e0204 */
[----:B------:R-:W-:Y:S01]  /*6480*/  @!UPT UIADD3 URZ, UPT, UPT, URZ, URZ, URZ ;  /* 0x000000fffffff290 */ /* 0x000fe2000fffe0ff */
.L_x_78:
[----:B------:R-:W1:Y:S01]  /*6490*/  LDCU UR16, c[0x0][0x388] ;  /* 0x00007100ff1077ac */ /* 0x000e620008000800 */
[----:B------:R-:W-:Y:S01]  /*64a0*/  R2UR UR6, R2 ;  /* 0x00000000020672ca */ /* 0x000fe200000e0000 */
[----:B------:R-:W-:Y:S01]  /*64b0*/  IMAD R2, R36, 0x4, R1 ;  /* 0x0000000424027824 */ /* 0x000fe200078e0201 */
[----:B------:R-:W-:Y:S01]  /*64c0*/  IABS R0, R0 ;  /* 0x0000000000007213 */ /* 0x000fe20000000000 */
[----:B------:R-:W2:Y:S01]  /*64d0*/  LDCU UR11, c[0x0][0x38c] ;  /* 0x00007180ff0b77ac */ /* 0x000ea20008000800 */
[----:B------:R-:W-:Y:S01]  /*64e0*/  @P0 SHF.R.U32.HI R4, RZ, 0x10, R5 ;  /* 0x00000010ff040819 */ /* 0x000fe20000011605 */
[----:B------:R-:W-:Y:S01]  /*64f0*/  BSSY.RECONVERGENT B6, `(.L_x_79) ;  /* 0x0000094000067945 */ /* 0x000fe20003800200 */
[----:B------:R-:W-:Y:S01]  /*6500*/  R2UR UR17, R97 ;  /* 0x00000000611172ca */ /* 0x000fe200000e0000 */
[----:B------:R-:W-:Y:S01]  /*6510*/  USHF.L.U32 UR42, UR28, 0x7, URZ ;  /* 0x000000071c2a7899 */ /* 0x000fe200080006ff */
[----:B------:R-:W5:Y:S01]  /*6520*/  LDL R2, [R2] ;  /* 0x0000000002027983 */ /* 0x000f620000100800 */
[----:B------:R-:W-:Y:S01]  /*6530*/  IMAD.MOV R0, RZ, RZ, -R0 ;  /* 0x000000ffff007224 */ /* 0x000fe200078e0a00 */
[----:B------:R-:W-:Y:S02]  /*6540*/  @P0 R2UR UR17, R4 ;  /* 0x00000000041102ca */ /* 0x000fe400000e0000 */
[----:B------:R-:W-:Y:S01]  /*6550*/  LOP3.LUT P0, RZ, R80, 0x1b0, RZ, 0xc0, !PT ;  /* 0x000001b050ff7812 */ /* 0x000fe2000780c0ff */
[----:B------:R-:W3:Y:S10]  /*6560*/  I2F.RP R10, UR6 ;  /* 0x00000006000a7d06 */ /* 0x000ef40008209400 */
[----:B------:R-:W-:Y:S01]  /*6570*/  IMAD.U32 R97, RZ, RZ, UR17 ;  /* 0x00000011ff617e24 */ /* 0x000fe2000f8e00ff */
[----:B---3--:R-:W3:Y:S01]  /*6580*/  MUFU.RCP R3, R10 ;  /* 0x0000000a00037308 */ /* 0x008ee20000001000 */
[----:B-1----:R-:W-:Y:S02]  /*6590*/  IMAD.U32 R8, RZ, RZ, UR16 ;  /* 0x00000010ff087e24 */ /* 0x002fe4000f8e00ff */
[----:B---3--:R-:W-:Y:S07]  /*65a0*/  VIADD R9, R3, 0xffffffe ;  /* 0x0ffffffe03097836 */ /* 0x008fee0000000000 */
[----:B------:R-:W1:Y:S02]  /*65b0*/  F2I.FTZ.U32.TRUNC.NTZ R3, R9 ;  /* 0x0000000900037305 */ /* 0x000e64000021f000 */
[----:B-1----:R-:W-:Y:S02]  /*65c0*/  R2UR UR5, R3 ;  /* 0x00000000030572ca */ /* 0x002fe400000e0000 */
[----:B------:R-:W-:Y:S01]  /*65d0*/  IABS R3, R8 ;  /* 0x0000000800037213 */ /* 0x000fe20000000000 */
[----:B------:R-:W-:Y:S03]  /*65e0*/  IMAD.U32 R8, RZ, RZ, UR21 ;  /* 0x00000015ff087e24 */ /* 0x000fe6000f8e00ff */
[----:B------:R-:W-:Y:S02]  /*65f0*/  R2UR UR7, R3 ;  /* 0x00000000030772ca */ /* 0x000fe400000e0000 */
[----:B------:R-:W-:Y:S04]  /*6600*/  IABS R8, R8 ;  /* 0x0000000800087213 */ /* 0x000fe80000000000 */
[----:B------:R-:W-:Y:S01]  /*6610*/  R2UR UR9, R8 ;  /* 0x00000000080972ca */ /* 0x000fe200000e0000 */
[----:B------:R-:W-:Y:S04]  /*6620*/  UIADD3 UR4, UPT, UPT, URZ, -UR5, URZ ;  /* 0x80000005ff047290 */ /* 0x000fe8000fffe0ff */
[----:B------:R-:W-:Y:S02]  /*6630*/  UIMAD UR8, UR4, UR6, URZ ;  /* 0x00000006040872a4 */ /* 0x000fe4000f8e02ff */
[----:B------:R-:W1:Y:S01]  /*6640*/  I2F.RP R3, UR7 ;  /* 0x0000000700037d06 */ /* 0x000e620008209400 */
[----:B------:R-:W-:Y:S02]  /*6650*/  UMOV UR4, URZ ;  /* 0x000000ff00047c82 */ /* 0x000fe40008000000 */
[----:B------:R-:W-:Y:S02]  /*6660*/  UIMAD.WIDE.U32 UR4, UR5, UR8, UR4 ;  /* 0x00000008050472a5 */ /* 0x000fe4000f8e0004 */
[----:B------:R-:W-:Y:S05]  /*6670*/  R2UR UR8, R0 ;  /* 0x00000000000872ca */ /* 0x000fea00000e0000 */
[----:B------:R-:W-:Y:S02]  /*6680*/  UMOV UR4, UR5 ;  /* 0x0000000500047c82 */ /* 0x000fe40008000000 */
[----:B------:R-:W-:Y:S01]  /*6690*/  UIMAD.WIDE.U32 UR4, UR4, UR9, URZ ;  /* 0x00000009040472a5 */ /* 0x000fe2000f8e00ff */
[----:B-1----:R-:W1:Y:S06]  /*66a0*/  MUFU.RCP R3, R3 ;  /* 0x0000000300037308 */ /* 0x002e6c0000001000 */
[----:B------:R-:W-:Y:S02]  /*66b0*/  UMOV UR43, UR5 ;  /* 0x00000005002b7c82 */ /* 0x000fe40008000000 */
[----:B------:R-:W-:Y:S04]  /*66c0*/  UIMAD UR4, UR43, UR8, UR9 ;  /* 0x000000082b0472a4 */ /* 0x000fe8000f8e0209 */
[----:B------:R-:W-:Y:S01]  /*66d0*/  UISETP.GT.U32.AND UP0, UPT, UR6, UR4, UPT ;  /* 0x000000040600728c */ /* 0x000fe2000bf04070 */
[----:B-1----:R-:W-:Y:S10]  /*66e0*/  VIADD R8, R3, 0xffffffe ;  /* 0x0ffffffe03087836 */ /* 0x002ff40000000000 */
[----:B------:R-:W-:Y:S01]  /*66f0*/  @!UP0 UIADD3 UR4, UPT, UPT, UR4, -UR6, URZ ;  /* 0x8000000604048290 */ /* 0x000fe2000fffe0ff */
[----:B------:R-:W1:Y:S01]  /*6700*/  F2I.FTZ.U32.TRUNC.NTZ R0, R8 ;  /* 0x0000000800007305 */ /* 0x000e62000021f000 */
[----:B------:R-:W-:Y:S02]  /*6710*/  @!UP0 UIADD3 UR43, UPT, UPT, UR43, 0x1, URZ ;  /* 0x000000012b2b8890 */ /* 0x000fe4000fffe0ff */
[----:B------:R-:W-:Y:S02]  /*6720*/  UISETP.GE.U32.AND UP2, UPT, UR4, UR6, UPT ;  /* 0x000000060400728c */ /* 0x000fe4000bf46070 */
[----:B------:R-:W-:Y:S02]  /*6730*/  ULOP3.LUT UR4, UR21, UR53, URZ, 0x3c, !UPT ;  /* 0x0000003515047292 */ /* 0x000fe4000f8e3cff */
[----:B------:R-:W-:Y:S02]  /*6740*/  UISETP.NE.AND UP0, UPT, UR53, URZ, UPT ;  /* 0x000000ff3500728c */ /* 0x000fe4000bf05270 */
[----:B------:R-:W-:Y:S05]  /*6750*/  UISETP.GE.AND UP1, UPT, UR4, URZ, UPT ;  /* 0x000000ff0400728c */ /* 0x000fea000bf26270 */
[----:B------:R-:W-:Y:S01]  /*6760*/  @UP2 UIADD3 UR43, UPT, UPT, UR43, 0x1, URZ ;  /* 0x000000012b2b2890 */ /* 0x000fe2000fffe0ff */
[----:B-1----:R-:W-:Y:S05]  /*6770*/  R2UR UR5, R0 ;  /* 0x00000000000572ca */ /* 0x002fea00000e0000 */
[----:B------:R-:W-:Y:S02]  /*6780*/  @!UP1 UIADD3 UR43, UPT, UPT, -UR43, URZ, URZ ;  /* 0x000000ff2b2b9290 */ /* 0x000fe4000fffe1ff */
[----:B------:R-:W-:Y:S06]  /*6790*/  @!UP0 ULOP3.LUT UR43, URZ, UR53, URZ, 0x33, !UPT ;  /* 0x00000035ff2b8292 */ /* 0x000fec000f8e33ff */
[----:B------:R-:W-:Y:S01]  /*67a0*/  UIADD3 UR4, UPT, UPT, URZ, -UR5, URZ ;  /* 0x80000005ff047290 */ /* 0x000fe2000fffe0ff */
[----:B------:R-:W-:Y:S03]  /*67b0*/  IMAD.U32 R0, RZ, RZ, UR43 ;  /* 0x0000002bff007e24 */ /* 0x000fe6000f8e00ff */
[----:B------:R-:W-:Y:S02]  /*67c0*/  UIMAD UR6, UR4, UR7, URZ ;  /* 0x00000007040672a4 */ /* 0x000fe4000f8e02ff */
[----:B------:R-:W-:Y:S01]  /*67d0*/  IABS R0, R0 ;  /* 0x0000000000007213 */ /* 0x000fe20000000000 */
[----:B------:R-:W-:Y:S02]  /*67e0*/  UMOV UR4, URZ ;  /* 0x000000ff00047c82 */ /* 0x000fe40008000000 */
[----:B------:R-:W-:Y:S01]  /*67f0*/  UIMAD.WIDE.U32 UR4, UR5, UR6, UR4 ;  /* 0x00000006050472a5 */ /* 0x000fe2000f8e0004 */
[----:B------:R-:W-:Y:S01]  /*6800*/  R2UR UR8, R0 ;  /* 0x00000000000872ca */ /* 0x000fe200000e0000 */
[----:B--2---:R-:W-:Y:S05]  /*6810*/  IMAD.U32 R0, RZ, RZ, UR11 ;  /* 0x0000000bff007e24 */ /* 0x004fea000f8e00ff */
[----:B------:R-:W-:Y:S01]  /*6820*/  UMOV UR4, UR5 ;  /* 0x0000000500047c82 */ /* 0x000fe20008000000 */
[----:B------:R-:W-:Y:S04]  /*6830*/  IABS R9, R0 ;  /* 0x0000000000097213 */ /* 0x000fe80000000000 */
[----:B------:R-:W1:Y:S02]  /*6840*/  I2F.RP R0, R9 ;  /* 0x0000000900007306 */ /* 0x000e640000209400 */
[----:B------:R-:W-:Y:S07]  /*6850*/  UIMAD.WIDE.U32 UR4, UR4, UR8, URZ ;  /* 0x00000008040472a5 */ /* 0x000fee000f8e00ff */
[----:B------:R-:W-:Y:S02]  /*6860*/  UMOV UR44, UR5 ;  /* 0x00000005002c7c82 */ /* 0x000fe40008000000 */
[----:B------:R-:W-:Y:S04]  /*6870*/  UIADD3 UR4, UPT, UPT, -UR44, URZ, URZ ;  /* 0x000000ff2c047290 */ /* 0x000fe8000fffe1ff */
[----:B------:R-:W-:Y:S01]  /*6880*/  UIMAD UR4, UR7, UR4, UR8 ;  /* 0x00000004070472a4 */ /* 0x000fe2000f8e0208 */
[----:B-1----:R-:W1:Y:S03]  /*6890*/  MUFU.RCP R0, R0 ;  /* 0x0000000000007308 */ /* 0x002e660000001000 */
[----:B------:R-:W-:Y:S11]  /*68a0*/  UISETP.GT.U32.AND UP0, UPT, UR7, UR4, UPT ;  /* 0x000000040700728c */ /* 0x000ff6000bf04070 */
[----:B------:R-:W-:Y:S02]  /*68b0*/  @!UP0 UIADD3 UR4, UPT, UPT, UR4, -UR7, URZ ;  /* 0x8000000704048290 */ /* 0x000fe4000fffe0ff */
[----:B------:R-:W-:Y:S01]  /*68c0*/  @!UP0 UIADD3 UR44, UPT, UPT, UR44, 0x1, URZ ;  /* 0x000000012c2c8890 */ /* 0x000fe2000fffe0ff */
[----:B-1----:R-:W-:Y:S01]  /*68d0*/  IADD3 R10, PT, PT, R0, 0xffffffe, RZ ;  /* 0x0ffffffe000a7810 */ /* 0x002fe20007ffe0ff */
[----:B------:R-:W-:Y:S02]  /*68e0*/  UISETP.GE.U32.AND UP1, UPT, UR4, UR7, UPT ;  /* 0x000000070400728c */ /* 0x000fe4000bf26070 */
[----:B------:R-:W-:Y:S01]  /*68f0*/  ULOP3.LUT UR4, UR43, UR16, URZ, 0x3c, !UPT ;  /* 0x000000102b047292 */ /* 0x000fe2000f8e3cff */
[----:B------:R-:W1:Y:S03]  /*6900*/  F2I.FTZ.U32.TRUNC.NTZ R11, R10 ;  /* 0x0000000a000b7305 */ /* 0x000e66000021f000 */
[----:B------:R-:W-:Y:S05]  /*6910*/  UISETP.GE.AND UP0, UPT, UR4, URZ, UPT ;  /* 0x000000ff0400728c */ /* 0x000fea000bf06270 */
[----:B------:R-:W-:Y:S02]  /*6920*/  @UP1 UIADD3 UR44, UPT, UPT, UR44, 0x1, URZ ;  /* 0x000000012c2c1890 */ /* 0x000fe4000fffe0ff */
[----:B------:R-:W-:Y:S04]  /*6930*/  UISETP.NE.AND UP1, UPT, UR16, URZ, UPT ;  /* 0x000000ff1000728c */ /* 0x000fe8000bf25270 */
[----:B------:R-:W-:Y:S01]  /*6940*/  @!UP0 UIADD3 UR44, UPT, UPT, -UR44, URZ, URZ ;  /* 0x000000ff2c2c8290 */ /* 0x000fe2000fffe1ff */
[--C-:B-1----:R-:W-:Y:S02]  /*6950*/  IMAD.MOV R8, RZ, RZ, -R11.reuse ;  /* 0x000000ffff087224 */ /* 0x102fe400078e0a0b */
[----:B------:R-:W-:Y:S02]  /*6960*/  IMAD.MOV.U32 R10, RZ, RZ, RZ ;  /* 0x000000ffff0a7224 */ /* 0x000fe400078e00ff */
[----:B------:R-:W-:Y:S02]  /*6970*/  IMAD R3, R8, R9, RZ ;  /* 0x0000000908037224 */ /* 0x000fe400078e02ff */
[----:B------:R-:W-:Y:S02]  /*6980*/  @!UP1 ULOP3.LUT UR44, URZ, UR16, URZ, 0x33, !UPT ;  /* 0x00000010ff2c9292 */ /* 0x000fe4000f8e33ff */
[----:B------:R-:W-:Y:S01]  /*6990*/  UISETP.NE.AND UP1, UPT, UR38, 0x1, UPT ;  /* 0x000000012600788c */ /* 0x000fe2000bf25270 */
[----:B------:R-:W-:Y:S04]  /*69a0*/  IMAD.HI.U32 R11, R11, R3, R10 ;  /* 0x000000030b0b7227 */ /* 0x000fe800078e000a */
[----:B------:R-:W-:Y:S05]  /*69b0*/  IMAD.U32 R0, RZ, RZ, UR44 ;  /* 0x0000002cff007e24 */ /* 0x000fea000f8e00ff */
[----:B------:R-:W-:Y:S01]  /*69c0*/  IABS R0, R0 ;  /* 0x0000000000007213 */ /* 0x000fe20000000000 */
[----:B------:R-:W1:Y:S04]  /*69d0*/  @!UP1 LDCU.128 UR12, c[0x0][0xc10] ;  /* 0x00018200ff0c97ac */ /* 0x000e680008000c00 */
[----:B------:R-:W-:Y:S01]  /*69e0*/  IMAD.HI.U32 R11, R11, R0, RZ ;  /* 0x000000000b0b7227 */ /* 0x000fe200078e00ff */
[----:B------:R-:W2:Y:S03]  /*69f0*/  @!UP1 LDCU UR10, c[0x0][0xc20] ;  /* 0x00018400ff0a97ac */ /* 0x000ea60008000800 */
[----:B------:R-:W-:Y:S01]  /*6a00*/  IMAD.MOV R3, RZ, RZ, -R11 ;  /* 0x000000ffff037224 */ /* 0x000fe200078e0a0b */
[----:B------:R-:W3:Y:S03]  /*6a10*/  @!UP1 LDCU UR5, c[0x0][0xc0c] ;  /* 0x00018180ff0597ac */ /* 0x000ee60008000800 */
[C---:B------:R-:W-:Y:S01]  /*6a20*/  IMAD R0, R9.reuse, R3, R0 ;  /* 0x0000000309007224 */ /* 0x040fe200078e0200 */
[----:B-1----:R-:W-:Y:S04]  /*6a30*/  UIMAD.WIDE.U32 UR6, UR36, UR15, URZ ;  /* 0x0000000f240672a5 */ /* 0x002fe8000f8e00ff */
[----:B------:R-:W-:Y:S01]  /*6a40*/  ISETP.GT.U32.AND P1, PT, R9, R0, PT ;  /* 0x000000000900720c */ /* 0x000fe20003f24070 */
[----:B------:R-:W-:Y:S02]  /*6a50*/  UIMAD.WIDE.U32 UR8, UR37, UR12, URZ ;  /* 0x0000000c250872a5 */ /* 0x000fe4000f8e00ff */
[----:B------:R-:W-:Y:S02]  /*6a60*/  @!UP1 UISETP.NE.AND UP0, UPT, UR14, 0x1, UPT ;  /* 0x000000010e00988c */ /* 0x000fe4000bf05270 */
[----:B------:R-:W-:Y:S01]  /*6a70*/  ULOP3.LUT UR8, UR44, UR11, URZ, 0x3c, !UPT ;  /* 0x0000000b2c087292 */ /* 0x000fe2000f8e3cff */
[----:B------:R-:W-:Y:S02]  /*6a80*/  @!UP1 UMOV UR6, UR7 ;  /* 0x0000000700069c82 */ /* 0x000fe40008000000 */
[----:B------:R-:W-:Y:S01]  /*6a90*/  @!UP1 UMOV UR4, UR9 ;  /* 0x0000000900049c82 */ /* 0x000fe20008000000 */
[----:B--2---:R-:W-:Y:S02]  /*6aa0*/  @!UP1 USHF.R.U32.HI UR6, URZ, UR10, UR6 ;  /* 0x0000000aff069299 */ /* 0x004fe40008011606 */
[----:B---3--:R-:W-:Y:S02]  /*6ab0*/  @!UP1 UISETP.NE.AND UP2, UPT, UR5, 0x1, UPT ;  /* 0x000000010500988c */ /* 0x008fe4000bf45270 */
[----:B------:R-:W-:Y:S01]  /*6ac0*/  @!UP1 USHF.R.U32.HI UR4, URZ, UR13, UR4 ;  /* 0x0000000dff049299 */ /* 0x000fe20008011604 */
[-C--:B------:R-:W-:Y:S01]  /*6ad0*/  @!P1 IADD3 R0, PT, PT, R0, -R9.reuse, RZ ;  /* 0x8000000900009210 */ /* 0x080fe20007ffe0ff */
[----:B------:R-:W-:Y:S01]  /*6ae0*/  @!UP1 USEL UR6, UR36, UR6, !UP0 ;  /* 0x0000000624069287 */ /* 0x000fe2000c000000 */
[----:B------:R-:W-:Y:S01]  /*6af0*/  @!P1 VIADD R11, R11, 0x1 ;  /* 0x000000010b0b9836 */ /* 0x000fe20000000000 */
[----:B------:R-:W-:Y:S01]  /*6b00*/  @!UP1 USEL UR7, UR37, UR4, !UP2 ;  /* 0x0000000425079287 */ /* 0x000fe2000d000000 */
[----:B------:R-:W-:Y:S01]  /*6b10*/  ISETP.GE.U32.AND P2, PT, R0, R9, PT ;  /* 0x000000090000720c */ /* 0x000fe20003f46070 */
[----:B------:R-:W-:Y:S02]  /*6b20*/  UISETP.GE.AND UP0, UPT, UR8, URZ, UPT ;  /* 0x000000ff0800728c */ /* 0x000fe4000bf06270 */
[----:B------:R-:W-:Y:S02]  /*6b30*/  UISETP.NE.AND UP2, UPT, UR11, URZ, UPT ;  /* 0x000000ff0b00728c */ /* 0x000fe4000bf45270 */
[----:B------:R-:W-:Y:S02]  /*6b40*/  @!UP1 UIADD3 UR4, UPT, UPT, -UR7, UR6, URZ ;  /* 0x0000000607049290 */ /* 0x000fe4000fffe1ff */
[----:B------:R-:W-:Y:S02]  /*6b50*/  @!UP1 UIADD3 UR6, UPT, UPT, UR7, -UR6, URZ ;  /* 0x8000000607069290 */ /* 0x000fe4000fffe0ff */
[----:B------:R-:W-:Y:S02]  /*6b60*/  UIADD3 UR7, UPT, UPT, -UR43, URZ, URZ ;  /* 0x000000ff2b077290 */ /* 0x000fe4000fffe1ff */
[----:B------:R-:W-:Y:S02]  /*6b70*/  @!UP1 UIMAD UR37, UR4, UR5, UR37 ;  /* 0x00000005042592a4 */ /* 0x000fe4000f8e0225 */
[----:B------:R-:W-:Y:S01]  /*6b80*/  UIMAD UR4, UR53, UR7, UR21 ;  /* 0x00000007350472a4 */ /* 0x000fe2000f8e0215 */
[----:B------:R-:W-:Y:S01]  /*6b90*/  @P2 VIADD R11, R11, 0x1 ;  /* 0x000000010b0b2836 */ /* 0x000fe20000000000 */
[----:B------:R-:W-:Y:S02]  /*6ba0*/  @!UP1 UIMAD UR36, UR6, UR14, UR36 ;  /* 0x0000000e062492a4 */ /* 0x000fe4000f8e0224 */
[----:B------:R-:W-:Y:S02]  /*6bb0*/  USHF.L.U32 UR52, UR4, 0x7, URZ ;  /* 0x0000000704347899 */ /* 0x000fe400080006ff */
[----:B------:R-:W-:Y:S01]  /*6bc0*/  UIADD3 UR4, UPT, UPT, -UR44, URZ, URZ ;  /* 0x000000ff2c047290 */ /* 0x000fe2000fffe1ff */
[----:B------:R-:W-:Y:S03]  /*6bd0*/  R2UR UR45, R11 ;  /* 0x000000000b2d72ca */ /* 0x000fe600000e0000 */
[----:B------:R-:W-:Y:S10]  /*6be0*/  UIMAD UR43, UR16, UR4, UR43 ;  /* 0x00000004102b72a4 */ /* 0x000ff4000f8e022b */
[----:B------:R-:W-:Y:S02]  /*6bf0*/  @!UP0 UIADD3 UR45, UPT, UPT, -UR45, URZ, URZ ;  /* 0x000000ff2d2d8290 */ /* 0x000fe4000fffe1ff */
[----:B------:R-:W-:Y:S04]  /*6c00*/  @!UP2 ULOP3.LUT UR45, URZ, UR11, URZ, 0x33, !UPT ;  /* 0x0000000bff2da292 */ /* 0x000fe8000f8e33ff */
[----:B------:R-:W-:Y:S04]  /*6c10*/  UIADD3 UR5, UPT, UPT, -UR45, URZ, URZ ;  /* 0x000000ff2d057290 */ /* 0x000fe8000fffe1ff */
[----:B------:R-:W-:Y:S01]  /*6c20*/  UIMAD UR44, UR11, UR5, UR44 ;  /* 0x000000050b2c72a4 */ /* 0x000fe2000f8e022c */
[----:B------:R-:W-:Y:S11]  /*6c30*/  @!P0 BRA `(.L_x_80) ;  /* 0x00000000007c8947 */ /* 0x000ff60003800000 */
[----:B------:R-:W1:Y:S01]  /*6c40*/  LDCU.64 UR8, c[0x4][0x80] ;  /* 0x01001000ff0877ac */ /* 0x000e620008000a00 */
[----:B------:R-:W-:Y:S01]  /*6c50*/  MOV R16, 0x0 ;  /* 0x0000000000107802 */ /* 0x000fe20000000f00 */
[----:B------:R-:W-:Y:S02]  /*6c60*/  HFMA2 R12, -RZ, RZ, 0, 5.9604644775390625e-08 ;  /* 0x00000001ff0c7431 */ /* 0x000fe400000001ff */
[----:B------:R-:W-:Y:S01]  /*6c70*/  IMAD.MOV.U32 R8, RZ, RZ, 0x70 ;  /* 0x00000070ff087424 */ /* 0x000fe200078e00ff */
[----:B------:R2:W3:Y:S01]  /*6c80*/  LDC.64 R14, c[0x4][R16] ;  /* 0x01000000100e7b82 */ /* 0x0004e20000000a00 */
[----:B------:R-:W4:Y:S01]  /*6c90*/  LDCU.64 UR6, c[0x4][0x88] ;  /* 0x01001100ff0677ac */ /* 0x000f220008000a00 */
[----:B------:R-:W-:Y:S01]  /*6ca0*/  IMAD.MOV.U32 R13, RZ, RZ, RZ ;  /* 0x000000ffff0d7224 */ /* 0x000fe200078e00ff */
[----:B------:R-:W2:Y:S01]  /*6cb0*/  LDCU.64 UR4, c[0x4][0x8] ;  /* 0x01000100ff0477ac */ /* 0x000ea20008000a00 */
[----:B-1----:R-:W-:Y:S01]  /*6cc0*/  MOV R5, UR9 ;  /* 0x0000000900057c02 */ /* 0x002fe20008000f00 */
[----:B------:R-:W-:Y:S01]  /*6cd0*/  IMAD.U32 R4, RZ, RZ, UR8 ;  /* 0x00000008ff047e24 */ /* 0x000fe2000f8e00ff */
[----:B----4-:R-:W-:Y:S01]  /*6ce0*/  MOV R7, UR7 ;  /* 0x0000000700077c02 */ /* 0x010fe20008000f00 */
[----:B------:R-:W-:Y:S01]  /*6cf0*/  IMAD.U32 R6, RZ, RZ, UR6 ;  /* 0x00000006ff067e24 */ /* 0x000fe2000f8e00ff */
[----:B--2---:R-:W-:Y:S01]  /*6d00*/  MOV R11, UR5 ;  /* 0x00000005000b7c02 */ /* 0x004fe20008000f00 */
[----:B------:R-:W-:Y:S02]  /*6d10*/  IMAD.U32 R10, RZ, RZ, UR4 ;  /* 0x00000004ff0a7e24 */ /* 0x000fe4000f8e00ff */
[----:B------:R-:W-:Y:S07]  /*6d20*/  LEPC R20, `(.L_x_81) ;  /* 0x000000001014794e */ /* 0x000fee0000000000 */
[----:B---3-5:R-:W-:Y:S05]  /*6d30*/  CALL.ABS.NOINC R14 ;  /* 0x000000000e007343 */ /* 0x028fea0003c00000 */
.L_x_81:
[----:B------:R-:W1:Y:S01]  /*6d40*/  LDCU.64 UR8, c[0x4][0x80] ;  /* 0x01001000ff0877ac */ /* 0x000e620008000a00 */
[----:B------:R-:W2:Y:S01]  /*6d50*/  LDC.64 R16, c[0x4][R16] ;  /* 0x0100000010107b82 */ /* 0x000ea20000000a00 */
[----:B------:R-:W-:Y:S02]  /*6d60*/  HFMA2 R12, -RZ, RZ, 0, 5.9604644775390625e-08 ;  /* 0x00000001ff0c7431 */ /* 0x000fe400000001ff */
[----:B------:R-:W-:Y:S02]  /*6d70*/  IMAD.MOV.U32 R8, RZ, RZ, 0x70 ;  /* 0x00000070ff087424 */ /* 0x000fe400078e00ff */
[----:B------:R-:W-:Y:S01]  /*6d80*/  IMAD.MOV.U32 R13, RZ, RZ, RZ ;  /* 0x000000ffff0d7224 */ /* 0x000fe200078e00ff */
[----:B------:R-:W3:Y:S01]  /*6d90*/  LDCU.64 UR6, c[0x4][0x88] ;  /* 0x01001100ff0677ac */ /* 0x000ee20008000a00 */
[----:B------:R-:W4:Y:S01]  /*6da0*/  LDCU.64 UR4, c[0x4][0x8] ;  /* 0x01000100ff0477ac */ /* 0x000f220008000a00 */
[----:B-1----:R-:W-:Y:S02]  /*6db0*/  MOV R4, UR8 ;  /* 0x0000000800047c02 */ /* 0x002fe40008000f00 */
[----:B------:R-:W-:Y:S02]  /*6dc0*/  MOV R5, UR9 ;  /* 0x0000000900057c02 */ /* 0x000fe40008000f00 */
[----:B---3--:R-:W-:Y:S01]  /*6dd0*/  MOV R7, UR7 ;  /* 0x0000000700077c02 */ /* 0x008fe20008000f00 */
[----:B------:R-:W-:Y:S01]  /*6de0*/  IMAD.U32 R6, RZ, RZ, UR6 ;  /* 0x00000006ff067e24 */ /* 0x000fe2000f8e00ff */
[----:B----4-:R-:W-:Y:S01]  /*6df0*/  MOV R11, UR5 ;  /* 0x00000005000b7c02 */ /* 0x010fe20008000f00 */
[----:B------:R-:W-:Y:S02]  /*6e00*/  IMAD.U32 R10, RZ, RZ, UR4 ;  /* 0x00000004ff0a7e24 */ /* 0x000fe4000f8e00ff */
[----:B------:R-:W-:Y:S07]  /*6e10*/  LEPC R20, `(.L_x_80) ;  /* 0x000000001014794e */ /* 0x000fee0000000000 */
[----:B--2---:R-:W-:Y:S05]  /*6e20*/  CALL.ABS.NOINC R16 ;  /* 0x0000000010007343 */ /* 0x004fea0003c00000 */
.L_x_80:
[----:B------:R-:W-:Y:S05]  /*6e30*/  BSYNC.RECONVERGENT B6 ;  /* 0x0000000000067941 */ /* 0x000fea0003800200 */
.L_x_79:
[----:B------:R-:W-:Y:S02]  /*6e40*/  R2UR UR6, R93 ;  /* 0x000000005d0672ca */ /* 0x000fe400000e0000 */
[----:B------:R-:W-:Y:S02]  /*6e50*/  R2UR UR5, R92 ;  /* 0x000000005c0572ca */ /* 0x000fe400000e0000 */
[----:B------:R-:W-:Y:S02]  /*6e60*/  R2UR UR4, R91 ;  /* 0x000000005b0472ca */ /* 0x000fe400000e0000 */
[----:B------:R-:W-:Y:S02]  /*6e70*/  ISETP.NE.U32.AND P4, PT, R78, RZ, PT ;  /* 0x000000ff4e00720c */ /* 0x000fe40003f85070 */
[----:B------:R-:W-:Y:S02]  /*6e80*/  ISETP.NE.U32.AND P2, PT, RZ, UR60, PT ;  /* 0x0000003cff007c0c */ /* 0x000fe4000bf45070 */
[----:B------:R-:W-:Y:S02]  /*6e90*/  ISETP.NE.AND.EX P4, PT, R79, RZ, PT, P4 ;  /* 0x000000ff4f00720c */ /* 0x000fe40003f85340 */
[----:B------:R-:W-:Y:S01]  /*6ea0*/  ISETP.NE.AND.EX P2, PT, RZ, UR61, PT, P2 ;  /* 0x0000003dff007c0c */ /* 0x000fe2000bf45320 */
[----:B------:R-:W-:Y:S02]  /*6eb0*/  UISETP.NE.AND UP2, UPT, UR6, URZ, UPT ;  /* 0x000000ff0600728c */ /* 0x000fe4000bf45270 */
[----:B------:R-:W-:Y:S04]  /*6ec0*/  UISETP.NE.U32.AND UP0, UPT, UR5, URZ, UPT ;  /* 0x000000ff0500728c */ /* 0x000fe8000bf05070 */
[----:B------:R-:W-:Y:S01]  /*6ed0*/  UISETP.NE.AND.EX UP1, UPT, UR4, URZ, UPT, UP0 ;  /* 0x000000ff0400728c */ /* 0x000fe2000bf25300 */
[----:B------:R-:W-:Y:S01]  /*6ee0*/  PLOP3.LUT P1, PT, PT, PT, UP2, 0x80, 0x8 ;  /* 0x000000000008781c */ /* 0x000fe20003f2f028 */
[----:B------:R-:W-:Y:S03]  /*6ef0*/  UPLOP3.LUT UP0, UPT, UPT, UPT, UPT, 0x40, 0x4 ;  /* 0x000000000004789c */ /* 0x000fe60003f0e870 */
[----:B------:R-:W-:Y:S06]  /*6f00*/  @UP2 UPLOP3.LUT UP0, UPT, UPT, UPT, UP1, 0x80, 0x8 ;  /* 0x000000000008289c */ /* 0x000fec0003f0f010 */
[----:B------:R-:W-:Y:S01]  /*6f10*/  PLOP3.LUT P0, PT, PT, PT, UP0, 0x80, 0x8 ;  /* 0x000000000008781c */ /* 0x000fe20003f0f008 */
[----:B------:R-:W-:Y:S01]  /*6f20*/  @!UPT UIADD3 URZ, UPT, UPT, URZ, URZ, URZ ;  /* 0x000000fffffff290 */ /* 0x000fe2000fffe0ff */
[----:B------:R-:W-:Y:S11]  /*6f30*/  BRA.U !UP1, `(.L_x_82) ;  /* 0x0000000109407547 */ /* 0x000ff6000b800000 */
[----:B------:R-:W-:Y:S01]  /*6f40*/  UISETP.NE.U32.AND UP0, UPT, UR60, URZ, UPT ;  /* 0x000000ff3c00728c */ /* 0x000fe2000bf05070 */
[----:B------:R-:W-:Y:S01]  /*6f50*/  R2UR UR6, R92 ;  /* 0x000000005c0672ca */ /* 0x000fe200000e0000 */
[----:B------:R-:W1:Y:S01]  /*6f60*/  LDCU.64 UR8, c[0x0][0x358] ;  /* 0x00006b00ff0877ac */ /* 0x000e620008000a00 */
[----:B------:R-:W-:Y:S02]  /*6f70*/  HFMA2 R89, -RZ, RZ, 0, 5.9604644775390625e-08 ;  /* 0x00000001ff597431 */ /* 0x000fe400000001ff */
[----:B------:R-:W-:Y:S01]  /*6f80*/  IMAD.MOV.U32 R0, RZ, RZ, 0x1 ;  /* 0x00000001ff007424 */ /* 0x000fe200078e00ff */
[----:B------:R-:W-:Y:S06]  /*6f90*/  UISETP.NE.AND.EX UP0, UPT, UR61, URZ, UPT, UP0 ;  /* 0x000000ff3d00728c */ /* 0x000fec000bf05300 */
[----:B------:R-:W-:Y:S05]  /*6fa0*/  PLOP3.LUT P3, PT, PT, PT, UP0, 0x80, 0x8 ;  /* 0x000000000008781c */ /* 0x000fea0003f6f008 */
[----:B------:R-:W2:Y:S01]  /*6fb0*/  @UP0 LDCU.64 UR4, c[0x0][0x988] ;  /* 0x00013100ff0407ac */ /* 0x000ea20008000a00 */
[----:B------:R-:W-:Y:S07]  /*6fc0*/  @UP0 UIMAD UR6, UR49, UR6, URZ ;  /* 0x00000006310602a4 */ /* 0x000fee000f8e02ff */
[----:B------:R-:W-:Y:S01]  /*6fd0*/  @!P3 PRMT R89, R0, 0x7610, R89 ;  /* 0x000076100059b816 */ /* 0x000fe20000000059 */
[----:B--2---:R-:W-:Y:S06]  /*6fe0*/  @UP0 UIMAD.WIDE UR4, UR6, 0x4, UR4 ;  /* 0x00000004060408a5 */ /* 0x004fec000f8e0204 */
[----:B------:R-:W-:Y:S02]  /*6ff0*/  IMAD.U32 R4, RZ, RZ, UR4 ;  /* 0x00000004ff047e24 */ /* 0x000fe4000f8e00ff */
[----:B------:R-:W-:Y:S03]  /*7000*/  IMAD.U32 R5, RZ, RZ, UR5 ;  /* 0x00000005ff057e24 */ /* 0x000fe6000f8e00ff */
[----:B------:R-:W2:Y:S02]  /*7010*/  @!UP0 LDCU UR4, c[0x0][0x980] ;  /* 0x00013000ff0487ac */ /* 0x000ea40008000800 */
[----:B-1---5:R1:W5:Y:S02]  /*7020*/  @P3 LDG.E R41, desc[UR8][R4.64] ;  /* 0x0000000804293981 */ /* 0x022364000c1e1900 */
[----:B-12---:R-:W-:Y:S02]  /*7030*/  @!P3 MOV R41, UR4 ;  /* 0x000000040029bc02 */ /* 0x006fe40008000f00 */
.L_x_82:
[----:B------:R-:W-:Y:S05]  /*7040*/  @!P4 BRA `(.L_x_83) ;  /* 0x000000000024c947 */ /* 0x000fea0003800000 */
[----:B------:R-:W-:Y:S01]  /*7050*/  ISETP.NE.U32.AND P3, PT, R76, RZ, PT ;  /* 0x000000ff4c00720c */ /* 0x000fe20003f65070 */
[----:B------:R-:W1:Y:S03]  /*7060*/  LDCU.64 UR4, c[0x0][0x358] ;  /* 0x00006b00ff0477ac */ /* 0x000e660008000a00 */
[----:B------:R-:W-:Y:S11]  /*7070*/  ISETP.NE.AND.EX P3, PT, R77, RZ, PT, P3 ;  /* 0x000000ff4d00720c */ /* 0x000ff60003f65330 */
[----:B------:R-:W-:Y:S02]  /*7080*/  @!UPT UIADD3 URZ, UPT, UPT, URZ, URZ, URZ ;  /* 0x000000fffffff290 */ /* 0x000fe4000fffe0ff */
[----:B------:R-:W2:Y:S01]  /*7090*/  @P3 LDC.64 R4, c[0x0][0x9a8] ;  /* 0x00026a00ff043b82 */ /* 0x000ea20000000a00 */
[----:B------:R-:W-:Y:S04]  /*70a0*/  @P3 IMAD R0, R78, UR49, RZ ;  /* 0x000000314e003c24 */ /* 0x000fe8000f8e02ff */
[----:B--2---:R-:W-:Y:S05]  /*70b0*/  @P3 IMAD.WIDE R4, R0, 0x4, R4 ;  /* 0x0000000400043825 */ /* 0x004fea00078e0204 */
[----:B-1---5:R1:W5:Y:S02]  /*70c0*/  @P3 LDG.E R38, desc[UR4][R4.64] ;  /* 0x0000000404263981 */ /* 0x022364000c1e1900 */
[----:B-1----:R-:W2:Y:S02]  /*70d0*/  @!P3 LDC R38, c[0x0][0x9a0] ;  /* 0x00026800ff26bb82 */ /* 0x002ea40000000800 */
.L_x_83:
[----:B-----5:R-:W-:Y:S01]  /*70e0*/  FSETP.NEU.AND P3, PT, R41, RZ, PT ;  /* 0x000000ff2900720b */ /* 0x020fe20003f6d000 */
[----:B------:R-:W-:Y:S01]  /*70f0*/  BSSY B1, `(.L_x_84) ;  /* 0x0000039000017945 */ /* 0x000fe20003800000 */
[----:B------:R-:W-:Y:S01]  /*7100*/  SEL R5, RZ, 0xffffffff, P2 ;  /* 0xffffffffff057807 */ /* 0x000fe20001000000 */
[----:B------:R-:W-:Y:S01]  /*7110*/  IMAD.MOV.U32 R46, RZ, RZ, 0x1 ;  /* 0x00000001ff2e7424 */ /* 0x000fe200078e00ff */
[----:B------:R-:W-:Y:S01]  /*7120*/  @P1 LOP3.LUT P2, RZ, R89, 0xff, RZ, 0xc0, !PT ;  /* 0x000000ff59ff1812 */ /* 0x000fe2000784c0ff */
[----:B------:R-:W-:Y:S01]  /*7130*/  IMAD.IADD R39, R37, 0x1, R2 ;  /* 0x0000000125277824 */ /* 0x000fe200078e0202 */
[----:B------:R-:W-:Y:S01]  /*7140*/  @P1 SEL R0, RZ, 0xffffffff, P3 ;  /* 0xffffffffff001807 */ /* 0x000fe20001800000 */
[----:B------:R-:W-:Y:S01]  /*7150*/  IMAD R99, R87, -0x10, R96 ;  /* 0xfffffff057637824 */ /* 0x000fe200078e0260 */
[----:B------:R-:W-:Y:S01]  /*7160*/  LOP3.LUT R85, R85, 0x1, RZ, 0x3c, !PT ;  /* 0x0000000155557812 */ /* 0x000fe200078e3cff */
[----:B------:R-:W-:Y:S01]  /*7170*/  IMAD.MOV.U32 R47, RZ, RZ, RZ ;  /* 0x000000ffff2f7224 */ /* 0x000fe200078e00ff */
[----:B------:R-:W-:Y:S02]  /*7180*/  @P0 SEL R0, R5, R0, !P2 ;  /* 0x0000000005000207 */ /* 0x000fe40005000000 */
[----:B------:R-:W-:Y:S02]  /*7190*/  CS2R R74, SRZ ;  /* 0x00000000004a7805 */ /* 0x000fe4000001ff00 */
[----:B------:R-:W-:Y:S02]  /*71a0*/  LEA R100, R36, UR50, 0x3 ;  /* 0x0000003224647c11 */ /* 0x000fe4000f8e18ff */
[----:B------:R-:W-:Y:S02]  /*71b0*/  CS2R R72, SRZ ;  /* 0x0000000000487805 */ /* 0x000fe4000001ff00 */
[----:B------:R-:W-:Y:S02]  /*71c0*/  @P1 LOP3.LUT R0, R0, 0x1, RZ, 0xc0, !PT ;  /* 0x0000000100001812 */ /* 0x000fe400078ec0ff */
[----:B------:R-:W-:Y:S02]  /*71d0*/  CS2R R66, SRZ ;  /* 0x0000000000427805 */ /* 0x000fe4000001ff00 */
[----:B------:R-:W-:Y:S02]  /*71e0*/  SHF.L.U32 R3, R84, 0x1f, RZ ;  /* 0x0000001f54037819 */ /* 0x000fe400000006ff */
[----:B------:R-:W-:Y:S02]  /*71f0*/  CS2R R64, SRZ ;  /* 0x0000000000407805 */ /* 0x000fe4000001ff00 */
[----:B------:R-:W-:Y:S02]  /*7200*/  ISETP.NE.U32.OR P5, PT, R0, 0x1, !P1 ;  /* 0x000000010000780c */ /* 0x000fe40004fa5470 */
[----:B------:R-:W-:Y:S02]  /*7210*/  CS2R R58, SRZ ;  /* 0x00000000003a7805 */ /* 0x000fe4000001ff00 */
[----:B------:R-:W-:Y:S02]  /*7220*/  PLOP3.LUT P2, PT, PT, PT, UP1, 0x80, 0x8 ;  /* 0x000000000008781c */ /* 0x000fe40003f4f018 */
[----:B------:R-:W-:Y:S02]  /*7230*/  CS2R R56, SRZ ;  /* 0x0000000000387805 */ /* 0x000fe4000001ff00 */
[----:B------:R-:W-:Y:S02]  /*7240*/  LOP3.LUT P4, R95, R89, 0xff, RZ, 0xc0, !PT ;  /* 0x000000ff595f7812 */ /* 0x000fe4000788c0ff */
[----:B------:R-:W-:Y:S02]  /*7250*/  CS2R R50, SRZ ;  /* 0x0000000000327805 */ /* 0x000fe4000001ff00 */
[----:B------:R-:W-:Y:S02]  /*7260*/  SEL R0, RZ, 0xffffffff, P3 ;  /* 0xffffffffff007807 */ /* 0x000fe40001800000 */
[----:B------:R-:W-:Y:S02]  /*7270*/  CS2R R48, SRZ ;  /* 0x0000000000307805 */ /* 0x000fe4000001ff00 */
[----:B------:R-:W-:Y:S02]  /*7280*/  P2R R98, PR, RZ, 0x20 ;  /* 0x00000020ff627803 */ /* 0x000fe40000000000 */
[----:B------:R-:W-:Y:S02]  /*7290*/  @P5 SHF.L.U32 R4, R85, 0x1f, RZ ;  /* 0x0000001f55045819 */ /* 0x000fe400000006ff */
[----:B------:R-:W-:Y:S02]  /*72a0*/  @P2 SEL R0, R5, R0, !P4 ;  /* 0x0000000005002207 */ /* 0x000fe40006000000 */
[----:B------:R-:W1:Y:S02]  /*72b0*/  @P5 SYNCS.PHASECHK.TRANS64.TRYWAIT P1, [UR50+0x60], R4 ;  /* 0x00006004ff0055a7 */ /* 0x000e640008021132 */
[----:B------:R-:W-:Y:S04]  /*72c0*/  LOP3.LUT R0, R0, 0x1, RZ, 0xc0, !PT ;  /* 0x0000000100007812 */ /* 0x000fe800078ec0ff */
[----:B------:R-:W-:Y:S04]  /*72d0*/  ISETP.NE.U32.AND P2, PT, R0, 0x1, PT ;  /* 0x000000010000780c */ /* 0x000fe80003f45070 */
[----:B------:R-:W-:Y:S01]  /*72e0*/  P2R R60, PR, RZ, 0x4 ;  /* 0x00000004ff3c7803 */ /* 0x000fe20000000000 */
[----:B------:R3:W4:Y:S01]  /*72f0*/  SYNCS.PHASECHK.TRANS64.TRYWAIT P0, [R100+URZ+0xc0], R3 ;  /* 0x0000c003640075a7 */ /* 0x00072200080011ff */
[----:B-1----:R-:W-:Y:S01]  /*7300*/  @P5 SEL R46, RZ, 0x1, !P1 ;  /* 0x00000001ff2e5807 */ /* 0x002fe20004800000 */
[----:B---3--:R-:W-:Y:S06]  /*7310*/  @!P5 BRA `(.L_x_85) ;  /* 0x000000000058d947 */ /* 0x008fec0003800000 */
[----:B------:R-:W-:Y:S01]  /*7320*/  IMAD.MOV.U32 R75, RZ, RZ, RZ ;  /* 0x000000ffff4b7224 */ /* 0x000fe200078e00ff */
[----:B------:R-:W-:Y:S01]  /*7330*/  ISETP.NE.AND P1, PT, R46, RZ, PT ;  /* 0x000000ff2e00720c */ /* 0x000fe20003f25270 */
[----:B------:R-:W-:Y:S01]  /*7340*/  BSSY B0, `(.L_x_86) ;  /* 0x000000c000007945 */ /* 0x000fe20003800000 */
[----:B------:R-:W-:Y:S02]  /*7350*/  CS2R R50, SRZ ;  /* 0x0000000000327805 */ /* 0x000fe4000001ff00 */
[----:B------:R-:W-:Y:S02]  /*7360*/  CS2R R48, SRZ ;  /* 0x0000000000307805 */ /* 0x000fe4000001ff00 */
[----:B------:R-:W-:Y:S02]  /*7370*/  CS2R R58, SRZ ;  /* 0x00000000003a7805 */ /* 0x000fe4000001ff00 */
[----:B------:R-:W-:Y:S02]  /*7380*/  CS2R R56, SRZ ;  /* 0x0000000000387805 */ /* 0x000fe4000001ff00 */
[----:B------:R-:W-:Y:S02]  /*7390*/  CS2R R66, SRZ ;  /* 0x0000000000427805 */ /* 0x000fe4000001ff00 */
[----:B------:R-:W-:Y:S02]  /*73a0*/  CS2R R64, SRZ ;  /* 0x0000000000407805 */ /* 0x000fe4000001ff00 */
[----:B------:R-:W-:Y:S01]  /*73b0*/  CS2R R72, SRZ ;  /* 0x0000000000487805 */ /* 0x000fe2000001ff00 */
[----:B------:R-:W-:Y:S06]  /*73c0*/  @P1 BRA `(.L_x_87) ;  /* 0x00000000000c1947 */ /* 0x000fec0003800000 */
[----:B------:R-:W-:Y:S04]  /*73d0*/  SHF.L.U32 R5, R85, 0x1f, RZ ;  /* 0x0000001f55057819 */ /* 0x000fe800000006ff */
[----:B------:R-:W1:Y:S02]  /*73e0*/  SYNCS.PHASECHK.TRANS64.TRYWAIT P1, [UR50+0x60], R5 ;  /* 0x00006005ff0075a7 */ /* 0x000e640008021132 */
[----:B-1----:R-:W-:Y:S05]  /*73f0*/  @!P1 BRA `(.L_x_88) ;  /* 0x0000003c002c9947 */ /* 0x002fea0003800000 */
.L_x_87:
[----:B------:R-:W-:Y:S05]  /*7400*/  BSYNC B0 ;  /* 0x0000000000007941 */ /* 0x000fea0003800000 */
.L_x_86:
[----:B------:R-:W-:Y:S01]  /*7410*/  ISETP.NE.AND P1, PT, R60, RZ, PT ;  /* 0x000000ff3c00720c */ /* 0x000fe20003f25270 */
[----:B------:R-:W-:Y:S11]  /*7420*/  HFMA2 R47, -RZ, RZ, 0, 5.9604644775390625e-08 ;  /* 0x00000001ff2f7431 */ /* 0x000ff600000001ff */
[----:B------:R-:W-:Y:S01]  /*7430*/  @!UPT UIADD3 URZ, UPT, UPT, URZ, URZ, URZ ;  /* 0x000000fffffff290 */ /* 0x000fe2000fffe0ff */
[----:B------:R3:W1:Y:S04]  /*7440*/  @P1 LDS.128 R48, [R86] ;  /* 0x0000000056301984 */ /* 0x0006680000000c00 */
[----:B------:R3:W1:Y:S04]  /*7450*/  @P1 LDS.128 R56, [R96+0x10] ;  /* 0x0000100060381984 */ /* 0x0006680000000c00 */
[----:B------:R3:W1:Y:S04]  /*7460*/  @P1 LDS.128 R64, [R94+0x20] ;  /* 0x000020005e401984 */ /* 0x0006680000000c00 */
[----:B------:R3:W1:Y:S02]  /*7470*/  @P1 LDS.128 R72, [R99+0x30] ;  /* 0x0000300063481984 */ /* 0x0006640000000c00 */
.L_x_85:
[----:B------:R-:W-:Y:S05]  /*7480*/  BSYNC B1 ;  /* 0x0000000000017941 */ /* 0x000fea0003800000 */
.L_x_84:
[----:B-1----:R-:W-:Y:S04]  /*7490*/  SHF.R.U32.HI R5, RZ, 0x15, R39 ;  /* 0x00000015ff057819 */ /* 0x002fe80000011627 */
[----:B------:R-:W-:Y:S01]  /*74a0*/  LOP3.LUT P1, RZ, R5, 0x3, R90, 0x48, !PT ;  /* 0x0000000305ff7812 */ /* 0x000fe2000782485a */
[----:B------:R-:W-:Y:S01]  /*74b0*/  @!UPT UIADD3 URZ, UPT, UPT, URZ, URZ, URZ ;  /* 0x000000fffffff290 */ /* 0x000fe2000fffe0ff */
[----:B----4-:R-:W-:Y:S11]  /*74c0*/  @P0 BRA `(.L_x_89) ;  /* 0x0000000000080947 */ /* 0x010ff60003800000 */
[----:B------:R-:W1:Y:S02]  /*74d0*/  SYNCS.PHASECHK.TRANS64.TRYWAIT P0, [R100+URZ+0xc0], R3 ;  /* 0x0000c003640075a7 */ /* 0x000e6400080011ff */
[----:B-1----:R-:W-:Y:S05]  /*74e0*/  @!P0 BRA `(.L_x_90) ;  /* 0x0000003c00088947 */ /* 0x002fea0003800000 */
.L_x_89:
[----:B------:R-:W-:Y:S05]  /*74f0*/  @!P1 BRA `(.L_x_91) ;  /* 0x0000000000409947 */ /* 0x000fea0003800000 */
[----:B------:R-:W4:Y:S01]  /*7500*/  LDCU.64 UR8, c[0x4][0x70] ;  /* 0x01000e00ff0877ac */ /* 0x000f220008000a00 */
[----:B-1----:R-:W-:Y:S01]  /*7510*/  MOV R3, 0x0 ;  /* 0x0000000000037802 */ /* 0x002fe20000000f00 */
[----:B------:R-:W-:Y:S02]  /*7520*/  HFMA2 R12, -RZ, RZ, 0, 5.9604644775390625e-08 ;  /* 0x00000001ff0c7431 */ /* 0x000fe400000001ff */
[----:B------:R-:W-:Y:S02]  /*7530*/  IMAD.MOV.U32 R8, RZ, RZ, 0x192 ;  /* 0x00000192ff087424 */ /* 0x000fe400078e00ff */
[----:B------:R-:W-:Y:S01]  /*7540*/  IMAD.MOV.U32 R13, RZ, RZ, RZ ;  /* 0x000000ffff0d7224 */ /* 0x000fe200078e00ff */
[----:B------:R-:W1:Y:S01]  /*7550*/  LDCU.64 UR6, c[0x4][0x78] ;  /* 0x01000f00ff0677ac */ /* 0x000e620008000a00 */
[----:B------:R-:W2:Y:S01]  /*7560*/  LDC.64 R2, c[0x4][R3] ;  /* 0x0100000003027b82 */ /* 0x000ea20000000a00 */
[----:B------:R-:W5:Y:S01]  /*7570*/  LDCU.64 UR4, c[0x4][0x10] ;  /* 0x01000200ff0477ac */ /* 0x000f620008000a00 */
[----:B----4-:R-:W-:Y:S01]  /*7580*/  MOV R5, UR9 ;  /* 0x0000000900057c02 */ /* 0x010fe20008000f00 */
[----:B------:R-:W-:Y:S01]  /*7590*/  IMAD.U32 R4, RZ, RZ, UR8 ;  /* 0x00000008ff047e24 */ /* 0x000fe2000f8e00ff */
[----:B-1----:R-:W-:Y:S01]  /*75a0*/  MOV R7, UR7 ;  /* 0x0000000700077c02 */ /* 0x002fe20008000f00 */
[----:B------:R-:W-:Y:S01]  /*75b0*/  IMAD.U32 R6, RZ, RZ, UR6 ;  /* 0x00000006ff067e24 */ /* 0x000fe2000f8e00ff */
[----:B-----5:R-:W-:Y:S01]  /*75c0*/  MOV R11, UR5 ;  /* 0x00000005000b7c02 */ /* 0x020fe20008000f00 */
[----:B------:R-:W-:Y:S02]  /*75d0*/  IMAD.U32 R10, RZ, RZ, UR4 ;  /* 0x00000004ff0a7e24 */ /* 0x000fe4000f8e00ff */
[----:B------:R-:W-:Y:S07]  /*75e0*/  LEPC R20, `(.L_x_91) ;  /* 0x000000001014794e */ /* 0x000fee0000000000 */
[----:B--23--:R-:W-:Y:S05]  /*75f0*/  CALL.ABS.NOINC R2 ;  /* 0x0000000002007343 */ /* 0x00cfea0003c00000 */
.L_x_91:
[----:B------:R-:W-:Y:S05]  /*7600*/  WARPSYNC.ALL ;  /* 0x0000000000007948 */ /* 0x000fea0003800000 */
[----:B------:R-:W-:Y:S01]  /*7610*/  R2UR UR4, R39 ;  /* 0x00000000270472ca */ /* 0x000fe200000e0000 */
[--C-:B------:R-:W-:Y:S01]  /*7620*/  HADD2.F32 R40, -RZ, R48.reuse.H0_H0 ;  /* 0x20000030ff287230 */ /* 0x100fe20000004100 */
[----:B------:R-:W-:Y:S01]  /*7630*/  ISETP.NE.AND P0, PT, R88, RZ, PT ;  /* 0x000000ff5800720c */ /* 0x000fe20003f05270 */
[----:B------:R-:W-:Y:S01]  /*7640*/  HADD2.F32 R43, -RZ, R48.H1_H1 ;  /* 0x30000030ff2b7230 */ /* 0x000fe20000004100 */
[----:B------:R-:W-:Y:S01]  /*7650*/  BSSY.RECONVERGENT B0, `(.L_x_92) ;  /* 0x0000086000007945 */ /* 0x000fe20003800200 */
[----:B------:R-:W-:Y:S02]  /*7660*/  HADD2.F32 R42, -RZ, R49.H1_H1 ;  /* 0x30000031ff2a7230 */ /* 0x000fe40000004100 */
[----:B------:R-:W-:Y:S02]  /*7670*/  HADD2.F32 R45, -RZ, R51.H0_H0 ;  /* 0x20000033ff2d7230 */ /* 0x000fe40000004100 */
[----:B------:R-:W-:Y:S04]  /*7680*/  HADD2.F32 R44, -RZ, R75.H1_H1 ;  /* 0x3000004bff2c7230 */ /* 0x000fe80000004100 */
[----:B------:R-:W2:Y:S02]  /*7690*/  LDTM.x32 R4, tmem[UR4] ;  /* 0x00000004000479ee */ /* 0x000ea400082c0000 */
[C---:B--2---:R-:W-:Y:S01]  /*76a0*/  FMUL R0, R38.reuse, R4 ;  /* 0x0000000426007220 */ /* 0x044fe20000400000 */
[C---:B------:R-:W-:Y:S01]  /*76b0*/  FMUL R2, R38.reuse, R5 ;  /* 0x0000000526027220 */ /* 0x040fe20000400000 */
[C---:B-1----:R-:W-:Y:S01]  /*76c0*/  FMUL R3, R38.reuse, R6 ;  /* 0x0000000626037220 */ /* 0x042fe20000400000 */
[C---:B------:R-:W-:Y:S01]  /*76d0*/  FMUL R7, R38.reuse, R7 ;  /* 0x0000000726077220 */ /* 0x040fe20000400000 */
[C---:B------:R-:W-:Y:S01]  /*76e0*/  FFMA R0, R41.reuse, R40, R0 ;  /* 0x0000002829007223 */ /* 0x040fe20000000000 */
[----:B------:R-:W-:Y:S02]  /*76f0*/  HADD2.F32 R40, -RZ, R49.H0_H0 ;  /* 0x20000031ff287230 */ /* 0x000fe40000004100 */
[C---:B------:R-:W-:Y:S01]  /*7700*/  FFMA R2, R41.reuse, R43, R2 ;  /* 0x0000002b29027223 */ /* 0x040fe20000000002 */
[--C-:B------:R-:W-:Y:S02]  /*7710*/  HADD2.F32 R43, -RZ, R50.reuse.H0_H0 ;  /* 0x20000032ff2b7230 */ /* 0x100fe40000004100 */
[C---:B------:R-:W-:Y:S01]  /*7720*/  FMUL R4, R38.reuse, R8 ;  /* 0x0000000826047220 */ /* 0x040fe20000400000 */
[----:B------:R-:W-:Y:S01]  /*7730*/  FMUL R5, R38, R9 ;  /* 0x0000000926057220 */ /* 0x000fe20000400000 */
[C---:B------:R-:W-:Y:S01]  /*7740*/  FFMA R3, R41.reuse, R40, R3 ;  /* 0x0000002829037223 */ /* 0x040fe20000000003 */
[----:B------:R-:W-:Y:S01]  /*7750*/  HADD2.F32 R40, -RZ, R50.H1_H1 ;  /* 0x30000032ff287230 */ /* 0x000fe20000004100 */
[----:B------:R-:W-:Y:S01]  /*7760*/  F2FP.F16.F32.PACK_AB R52, R2, R0 ;  /* 0x000000000234723e */ /* 0x000fe200000000ff */
[C---:B------:R-:W-:Y:S01]  /*7770*/  FFMA R7, R41.reuse, R42, R7 ;  /* 0x0000002a29077223 */ /* 0x040fe20000000007 */
[C---:B------:R-:W-:Y:S01]  /*7780*/  FFMA R4, R41.reuse, R43, R4 ;  /* 0x0000002b29047223 */ /* 0x040fe20000000004 */
[C---:B------:R-:W-:Y:S01]  /*7790*/  FMUL R6, R38.reuse, R10 ;  /* 0x0000000a26067220 */ /* 0x040fe20000400000 */
[----:B------:R-:W-:Y:S02]  /*77a0*/  HADD2.F32 R42, -RZ, R51.H1_H1 ;  /* 0x30000033ff2a7230 */ /* 0x000fe40000004100 */
[----:B------:R-:W-:Y:S01]  /*77b0*/  FFMA R5, R41, R40, R5 ;  /* 0x0000002829057223 */ /* 0x000fe20000000005 */
[----:B------:R-:W-:Y:S01]  /*77c0*/  F2FP.F16.F32.PACK_AB R53, R7, R3 ;  /* 0x000000030735723e */ /* 0x000fe200000000ff */
[----:B------:R-:W-:Y:S01]  /*77d0*/  FFMA R6, R41, R45, R6 ;  /* 0x0000002d29067223 */ /* 0x000fe20000000006 */
[C---:B------:R-:W-:Y:S01]  /*77e0*/  FMUL R11, R38.reuse, R11 ;  /* 0x0000000b260b7220 */ /* 0x040fe20000400000 */
[--C-:B------:R-:W-:Y:S01]  /*77f0*/  HADD2.F32 R40, -RZ, R56.reuse.H0_H0 ;  /* 0x20000038ff287230 */ /* 0x100fe20000004100 */
[----:B------:R-:W-:Y:S01]  /*7800*/  F2FP.F16.F32.PACK_AB R54, R5, R4 ;  /* 0x000000040536723e */ /* 0x000fe200000000ff */
[C---:B------:R-:W-:Y:S01]  /*7810*/  FMUL R8, R38.reuse, R12 ;  /* 0x0000000c26087220 */ /* 0x040fe20000400000 */
[C---:B------:R-:W-:Y:S01]  /*7820*/  FFMA R11, R41.reuse, R42, R11 ;  /* 0x0000002a290b7223 */ /* 0x040fe2000000000b */
[----:B------:R-:W-:Y:S02]  /*7830*/  HADD2.F32 R42, -RZ, R56.H1_H1 ;  /* 0x30000038ff2a7230 */ /* 0x000fe40000004100 */
[C---:B------:R-:W-:Y:S01]  /*7840*/  FMUL R9, R38.reuse, R13 ;  /* 0x0000000d26097220 */ /* 0x040fe20000400000 */
[--C-:B------:R-:W-:Y:S02]  /*7850*/  HADD2.F32 R43, -RZ, R57.reuse.H0_H0 ;  /* 0x20000039ff2b7230 */ /* 0x100fe40000004100 */
[----:B------:R-:W-:Y:S01]  /*7860*/  FFMA R8, R41, R40, R8 ;  /* 0x0000002829087223 */ /* 0x000fe20000000008 */
[----:B------:R-:W-:Y:S01]  /*7870*/  F2FP.F16.F32.PACK_AB R55, R11, R6 ;  /* 0x000000060b37723e */ /* 0x000fe200000000ff */
[----:B------:R-:W-:Y:S01]  /*7880*/  FFMA R9, R41, R42, R9 ;  /* 0x0000002a29097223 */ /* 0x000fe20000000009 */
[C---:B------:R-:W-:Y:S01]  /*7890*/  FMUL R10, R38.reuse, R14 ;  /* 0x0000000e260a7220 */ /* 0x040fe20000400000 */
[----:B------:R-:W-:Y:S02]  /*78a0*/  HADD2.F32 R40, -RZ, R57.H1_H1 ;  /* 0x30000039ff287230 */ /* 0x000fe40000004100 */
[C---:B------:R-:W-:Y:S01]  /*78b0*/  FMUL R15, R38.reuse, R15 ;  /* 0x0000000f260f7220 */ /* 0x040fe20000400000 */
[----:B------:R1:W-:Y:S01]  /*78c0*/  STS.128 [R86], R52 ;  /* 0x0000003456007388 */ /* 0x0003e20000000c00 */
[----:B------:R-:W-:Y:S01]  /*78d0*/  F2FP.F16.F32.PACK_AB R68, R9, R8 ;  /* 0x000000080944723e */ /* 0x000fe200000000ff */
[C---:B------:R-:W-:Y:S01]  /*78e0*/  FFMA R10, R41.reuse, R43, R10 ;  /* 0x0000002b290a7223 */ /* 0x040fe2000000000a */
[--C-:B------:R-:W-:Y:S02]  /*78f0*/  HADD2.F32 R43, -RZ, R58.reuse.H0_H0 ;  /* 0x2000003aff2b7230 */ /* 0x100fe40000004100 */
[----:B------:R-:W-:Y:S01]  /*7900*/  FFMA R15, R41, R40, R15 ;  /* 0x00000028290f7223 */ /* 0x000fe2000000000f */
[C---:B------:R-:W-:Y:S01]  /*7910*/  FMUL R12, R38.reuse, R16 ;  /* 0x00000010260c7220 */ /* 0x040fe20000400000 */
[----:B------:R-:W-:Y:S02]  /*7920*/  HADD2.F32 R42, -RZ, R58.H1_H1 ;  /* 0x3000003aff2a7230 */ /* 0x000fe40000004100 */
[C---:B------:R-:W-:Y:S01]  /*7930*/  FMUL R13, R38.reuse, R17 ;  /* 0x00000011260d7220 */ /* 0x040fe20000400000 */
[--C-:B------:R-:W-:Y:S01]  /*7940*/  HADD2.F32 R45, -RZ, R59.reuse.H0_H0 ;  /* 0x2000003bff2d7230 */ /* 0x100fe20000004100 */
[----:B------:R-:W-:Y:S01]  /*7950*/  F2FP.F16.F32.PACK_AB R69, R15, R10 ;  /* 0x0000000a0f45723e */ /* 0x000fe200000000ff */
[C---:B------:R-:W-:Y:S01]  /*7960*/  FFMA R12, R41.reuse, R43, R12 ;  /* 0x0000002b290c7223 */ /* 0x040fe2000000000c */
[C---:B------:R-:W-:Y:S01]  /*7970*/  FFMA R13, R41.reuse, R42, R13 ;  /* 0x0000002a290d7223 */ /* 0x040fe2000000000d */
[C---:B------:R-:W-:Y:S01]  /*7980*/  FMUL R14, R38.reuse, R18 ;  /* 0x00000012260e7220 */ /* 0x040fe20000400000 */
[----:B------:R-:W-:Y:S02]  /*7990*/  HADD2.F32 R40, -RZ, R59.H1_H1 ;  /* 0x3000003bff287230 */ /* 0x000fe40000004100 */
[C---:B------:R-:W-:Y:S01]  /*79a0*/  FMUL R19, R38.reuse, R19 ;  /* 0x0000001326137220 */ /* 0x040fe20000400000 */
[--C-:B------:R-:W-:Y:S02]  /*79b0*/  HADD2.F32 R43, -RZ, R64.reuse.H0_H0 ;  /* 0x20000040ff2b7230 */ /* 0x100fe40000004100 */
[C---:B------:R-:W-:Y:S01]  /*79c0*/  FFMA R14, R41.reuse, R45, R14 ;  /* 0x0000002d290e7223 */ /* 0x040fe2000000000e */
[C---:B------:R-:W-:Y:S01]  /*79d0*/  FMUL R16, R38.reuse, R20 ;  /* 0x0000001426107220 */ /* 0x040fe20000400000 */
[C---:B------:R-:W-:Y:S01]  /*79e0*/  FFMA R19, R41.reuse, R40, R19 ;  /* 0x0000002829137223 */ /* 0x040fe20000000013 */
[----:B------:R-:W-:Y:S02]  /*79f0*/  HADD2.F32 R40, -RZ, R64.H1_H1 ;  /* 0x30000040ff287230 */ /* 0x000fe40000004100 */
[C---:B------:R-:W-:Y:S01]  /*7a00*/  FMUL R17, R38.reuse, R21 ;  /* 0x0000001526117220 */ /* 0x040fe20000400000 */
[--C-:B------:R-:W-:Y:S02]  /*7a10*/  HADD2.F32 R45, -RZ, R65.reuse.H0_H0 ;  /* 0x20000041ff2d7230 */ /* 0x100fe40000004100 */
[C---:B------:R-:W-:Y:S01]  /*7a20*/  FMUL R18, R38.reuse, R22 ;  /* 0x0000001626127220 */ /* 0x040fe20000400000 */
[----:B------:R-:W-:Y:S02]  /*7a30*/  HADD2.F32 R42, -RZ, R65.H1_H1 ;  /* 0x30000041ff2a7230 */ /* 0x000fe40000004100 */
[C---:B------:R-:W-:Y:S01]  /*7a40*/  FMUL R23, R38.reuse, R23 ;  /* 0x0000001726177220 */ /* 0x040fe20000400000 */
[C---:B------:R-:W-:Y:S01]  /*7a50*/  FFMA R16, R41.reuse, R43, R16 ;  /* 0x0000002b29107223 */ /* 0x040fe20000000010 */
[C---:B------:R-:W-:Y:S01]  /*7a60*/  FFMA R17, R41.reuse, R40, R17 ;  /* 0x0000002829117223 */ /* 0x040fe20000000011 */
[C---:B------:R-:W-:Y:S01]  /*7a70*/  FFMA R18, R41.reuse, R45, R18 ;  /* 0x0000002d29127223 */ /* 0x040fe20000000012 */
[C---:B------:R-:W-:Y:S01]  /*7a80*/  FFMA R23, R41.reuse, R42, R23 ;  /* 0x0000002a29177223 */ /* 0x040fe20000000017 */
[--C-:B------:R-:W-:Y:S02]  /*7a90*/  HADD2.F32 R40, -RZ, R66.reuse.H0_H0 ;  /* 0x20000042ff287230 */ /* 0x100fe40000004100 */
[C---:B------:R-:W-:Y:S01]  /*7aa0*/  FMUL R20, R38.reuse, R24 ;  /* 0x0000001826147220 */ /* 0x040fe20000400000 */
[----:B------:R-:W-:Y:S02]  /*7ab0*/  HADD2.F32 R42, -RZ, R66.H1_H1 ;  /* 0x30000042ff2a7230 */ /* 0x000fe40000004100 */
[C---:B------:R-:W-:Y:S01]  /*7ac0*/  FMUL R21, R38.reuse, R25 ;  /* 0x0000001926157220 */ /* 0x040fe20000400000 */
[--C-:B------:R-:W-:Y:S02]  /*7ad0*/  HADD2.F32 R43, -RZ, R67.reuse.H0_H0 ;  /* 0x20000043ff2b7230 */ /* 0x100fe40000004100 */
[C---:B------:R-:W-:Y:S01]  /*7ae0*/  FMUL R22, R38.reuse, R26 ;  /* 0x0000001a26167220 */ /* 0x040fe20000400000 */
[C---:B------:R-:W-:Y:S01]  /*7af0*/  FFMA R20, R41.reuse, R40, R20 ;  /* 0x0000002829147223 */ /* 0x040fe20000000014 */
[C---:B------:R-:W-:Y:S01]  /*7b00*/  FFMA R21, R41.reuse, R42, R21 ;  /* 0x0000002a29157223 */ /* 0x040fe20000000015 */
[----:B------:R-:W-:Y:S02]  /*7b10*/  HADD2.F32 R40, -RZ, R67.H1_H1 ;  /* 0x30000043ff287230 */ /* 0x000fe40000004100 */
[----:B------:R-:W-:Y:S01]  /*7b20*/  FFMA R22, R41, R43, R22 ;  /* 0x0000002b29167223 */ /* 0x000fe20000000016 */
[C---:B------:R-:W-:Y:S01]  /*7b30*/  FMUL R27, R38.reuse, R27 ;  /* 0x0000001b261b7220 */ /* 0x040fe20000400000 */
[--C-:B------:R-:W-:Y:S02]  /*7b40*/  HADD2.F32 R43, -RZ, R72.reuse.H0_H0 ;  /* 0x20000048ff2b7230 */ /* 0x100fe40000004100 */
[C---:B------:R-:W-:Y:S01]  /*7b50*/  FMUL R24, R38.reuse, R28 ;  /* 0x0000001c26187220 */ /* 0x040fe20000400000 */
[----:B------:R-:W-:Y:S02]  /*7b60*/  HADD2.F32 R42, -RZ, R72.H1_H1 ;  /* 0x30000048ff2a7230 */ /* 0x000fe40000004100 */
[C---:B------:R-:W-:Y:S01]  /*7b70*/  FMUL R25, R38.reuse, R29 ;  /* 0x0000001d26197220 */ /* 0x040fe20000400000 */
[--C-:B------:R-:W-:Y:S01]  /*7b80*/  HADD2.F32 R45, -RZ, R73.reuse.H0_H0 ;  /* 0x20000049ff2d7230 */ /* 0x100fe20000004100 */
[----:B------:R-:W-:Y:S01]  /*7b90*/  F2FP.F16.F32.PACK_AB R70, R13, R12 ;  /* 0x0000000c0d46723e */ /* 0x000fe200000000ff */
[C---:B------:R-:W-:Y:S01]  /*7ba0*/  FMUL R26, R38.reuse, R30 ;  /* 0x0000001e261a7220 */ /* 0x040fe20000400000 */
[----:B------:R-:W-:Y:S01]  /*7bb0*/  F2FP.F16.F32.PACK_AB R71, R19, R14 ;  /* 0x0000000e1347723e */ /* 0x000fe200000000ff */
[C---:B------:R-:W-:Y:S01]  /*7bc0*/  FFMA R27, R41.reuse, R40, R27 ;  /* 0x00000028291b7223 */ /* 0x040fe2000000001b */
[C---:B------:R-:W-:Y:S01]  /*7bd0*/  FFMA R24, R41.reuse, R43, R24 ;  /* 0x0000002b29187223 */ /* 0x040fe20000000018 */
[----:B------:R-:W-:Y:S02]  /*7be0*/  HADD2.F32 R40, -RZ, R73.H1_H1 ;  /* 0x30000049ff287230 */ /* 0x000fe40000004100 */
[C---:B------:R-:W-:Y:S01]  /*7bf0*/  FFMA R25, R41.reuse, R42, R25 ;  /* 0x0000002a29197223 */ /* 0x040fe20000000019 */
[----:B------:R1:W-:Y:S01]  /*7c00*/  STS.128 [R96+0x10], R68 ;  /* 0x0000104460007388 */ /* 0x0003e20000000c00 */
[C---:B------:R-:W-:Y:S01]  /*7c10*/  FMUL R31, R38.reuse, R31 ;  /* 0x0000001f261f7220 */ /* 0x040fe20000400000 */
[--C-:B------:R-:W-:Y:S02]  /*7c20*/  HADD2.F32 R43, -RZ, R74.reuse.H0_H0 ;  /* 0x2000004aff2b7230 */ /* 0x100fe40000004100 */
[C---:B------:R-:W-:Y:S01]  /*7c30*/  FFMA R26, R41.reuse, R45, R26 ;  /* 0x0000002d291a7223 */ /* 0x040fe2000000001a */
[C---:B------:R-:W-:Y:S01]  /*7c40*/  FMUL R28, R38.reuse, R32 ;  /* 0x00000020261c7220 */ /* 0x040fe20000400000 */
[----:B------:R-:W-:Y:S02]  /*7c50*/  HADD2.F32 R42, -RZ, R74.H1_H1 ;  /* 0x3000004aff2a7230 */ /* 0x000fe40000004100 */
[C---:B------:R-:W-:Y:S01]  /*7c60*/  FMUL R29, R38.reuse, R33 ;  /* 0x00000021261d7220 */ /* 0x040fe20000400000 */
[----:B------:R-:W-:Y:S02]  /*7c70*/  HADD2.F32 R45, -RZ, R75.H0_H0 ;  /* 0x2000004bff2d7230 */ /* 0x000fe40000004100 */
[C---:B------:R-:W-:Y:S01]  /*7c80*/  FMUL R30, R38.reuse, R34 ;  /* 0x00000022261e7220 */ /* 0x040fe20000400000 */
[----:B------:R-:W-:Y:S01]  /*7c90*/  FFMA R31, R41, R40, R31 ;  /* 0x00000028291f7223 */ /* 0x000fe2000000001f */
[----:B------:R-:W-:Y:S01]  /*7ca0*/  FMUL R35, R38, R35 ;  /* 0x0000002326237220 */ /* 0x000fe20000400000 */
[----:B------:R-:W-:Y:S01]  /*7cb0*/  F2FP.F16.F32.PACK_AB R104, R17, R16 ;  /* 0x000000101168723e */ /* 0x000fe200000000ff */
[----:B------:R-:W-:Y:S01]  /*7cc0*/  FFMA R28, R41, R43, R28 ;  /* 0x0000002b291c7223 */ /* 0x000fe2000000001c */
[----:B------:R-:W-:Y:S01]  /*7cd0*/  F2FP.F16.F32.PACK_AB R105, R23, R18 ;  /* 0x000000121769723e */ /* 0x000fe200000000ff */
[----:B------:R-:W-:Y:S01]  /*7ce0*/  FFMA R29, R41, R42, R29 ;  /* 0x0000002a291d7223 */ /* 0x000fe2000000001d */
[----:B------:R-:W-:Y:S01]  /*7cf0*/  F2FP.F16.F32.PACK_AB R106, R21, R20 ;  /* 0x00000014156a723e */ /* 0x000fe200000000ff */
[----:B------:R-:W-:Y:S01]  /*7d00*/  FFMA R30, R41, R45, R30 ;  /* 0x0000002d291e7223 */ /* 0x000fe2000000001e */
[----:B------:R-:W-:Y:S01]  /*7d10*/  F2FP.F16.F32.PACK_AB R107, R27, R22 ;  /* 0x000000161b6b723e */ /* 0x000fe200000000ff */
[----:B------:R-:W-:Y:S01]  /*7d20*/  FFMA R35, R41, R44, R35 ;  /* 0x0000002c29237223 */ /* 0x000fe20000000023 */
[----:B------:R-:W-:Y:S02]  /*7d30*/  F2FP.F16.F32.PACK_AB R108, R25, R24 ;  /* 0x00000018196c723e */ /* 0x000fe400000000ff */
[----:B------:R-:W-:Y:S01]  /*7d40*/  F2FP.F16.F32.PACK_AB R109, R31, R26 ;  /* 0x0000001a1f6d723e */ /* 0x000fe200000000ff */
[----:B------:R1:W-:Y:S01]  /*7d50*/  STS.128 [R94+0x20], R104 ;  /* 0x000020685e007388 */ /* 0x0003e20000000c00 */
[----:B------:R-:W-:Y:S02]  /*7d60*/  F2FP.F16.F32.PACK_AB R110, R29, R28 ;  /* 0x0000001c1d6e723e */ /* 0x000fe400000000ff */
[----:B------:R-:W-:Y:S05]  /*7d70*/  F2FP.F16.F32.PACK_AB R111, R35, R30 ;  /* 0x0000001e236f723e */ /* 0x000fea00000000ff */
[----:B------:R1:W-:Y:S01]  /*7d80*/  STS.128 [R99+0x30], R108 ;  /* 0x0000306c63007388 */ /* 0x0003e20000000c00 */
[----:B------:R-:W-:Y:S01]  /*7d90*/  @!PT LDS RZ, [RZ] ;  /* 0x00000000fffff984 */ /* 0x000fe20000000800 */
[----:B------:R-:W-:Y:S01]  /*7da0*/  @!PT LDS RZ, [RZ] ;  /* 0x00000000fffff984 */ /* 0x000fe20000000800 */
[----:B------:R-:W-:Y:S01]  /*7db0*/  @!PT LDS RZ, [RZ] ;  /* 0x00000000fffff984 */ /* 0x000fe20000000800 */
[----:B------:R-:W-:Y:S01]  /*7dc0*/  @!PT LDS RZ, [RZ] ;  /* 0x00000000fffff984 */ /* 0x000fe20000000800 */
[----:B------:R2:W-:Y:S07]  /*7dd0*/  MEMBAR.ALL.CTA ;  /* 0x0000000000007992 */ /* 0x0005ee0000008000 */
[----:B--2---:R-:W2:Y:S02]  /*7de0*/  FENCE.VIEW.ASYNC.S ;  /* 0x00000000000073c6 */ /* 0x004ea40000000000 */
[----:B--2---:R-:W-:Y:S06]  /*7df0*/  BAR.SYNC.DEFER_BLOCKING 0x1, 0x80 ;  /* 0x0042000000007b1d */ /* 0x004fec0000010000 */
[----:B------:R-:W-:Y:S05]  /*7e00*/  @P0 BRA `(.L_x_93) ;  /* 0x0000000000280947 */ /* 0x000fea0003800000 */
[----:B------:R-:W2:Y:S01]  /*7e10*/  LDCU.64 UR6, c[0x0][0x348] ;  /* 0x00006900ff0677ac */ /* 0x000ea20008000a00 */
[----:B------:R-:W-:Y:S01]  /*7e20*/  UIADD3 UR4, UPT, UPT, UR50, 0x200, URZ ;  /* 0x0000020032047890 */ /* 0x000fe2000fffe0ff */
[----:B------:R-:W-:Y:S05]  /*7e30*/  UMOV UR41, UR52 ;  /* 0x0000003400297c82 */ /* 0x000fea0008000000 */
[----:B------:R-:W-:Y:S04]  /*7e40*/  MOV R80, UR4 ;  /* 0x0000000400507c02 */ /* 0x000fe80008000f00 */
[----:B------:R-:W-:Y:S01]  /*7e50*/  R2UR UR40, R80 ;  /* 0x00000000502872ca */ /* 0x000fe200000e0000 */
[----:B--2---:R-:W-:Y:S04]  /*7e60*/  UIADD3 UR4, UP0, UPT, UR6, 0x780, URZ ;  /* 0x0000078006047890 */ /* 0x004fe8000ff1e0ff */
[----:B------:R-:W-:Y:S09]  /*7e70*/  UIADD3.X UR5, UPT, UPT, URZ, UR7, URZ, UP0, !UPT ;  /* 0x00000007ff057290 */ /* 0x000ff200087fe4ff */
[----:B------:R2:W-:Y:S01]  /*7e80*/  UTMASTG.5D [UR40], [UR4] ;  /* 0x00000028040073b5 */ /* 0x0005e20008020000 */
[----:B------:R0:W-:Y:S01]  /*7e90*/  UTMACMDFLUSH ;  /* 0x00000000000079b7 */ /* 0x0001e20000000000 */
[----:B--2---:R-:W-:Y:S04]  /*7ea0*/  DEPBAR.LE SB0, 0x1 ;  /* 0x000080400000791a */ /* 0x004fe80000000000 */
.L_x_93:
[----:B------:R-:W-:Y:S05]  /*7eb0*/  BSYNC.RECONVERGENT B0 ;  /* 0x0000000000007941 */ /* 0x000fea0003800200 */
.L_x_92:
[----:B------:R-:W-:Y:S01]  /*7ec0*/  BAR.SYNC.DEFER_BLOCKING 0x1, 0x80 ;  /* 0x0042000000007b1d */ /* 0x000fe20000010000 */
[----:B------:R-:W-:Y:S01]  /*7ed0*/  ISETP.NE.AND P1, PT, R98, RZ, PT ;  /* 0x000000ff6200720c */ /* 0x000fe20003f25270 */
[----:B------:R-:W-:Y:S01]  /*7ee0*/  UISETP.NE.AND UP0, UPT, UR54, URZ, UPT ;  /* 0x000000ff3600728c */ /* 0x000fe2000bf05270 */
[----:B------:R-:W-:Y:S11]  /*7ef0*/  LEA R3, R47, UR50, 0x3 ;  /* 0x000000322f037c11 */ /* 0x000ff6000f8e18ff */
[----:B------:R-:W-:Y:S01]  /*7f00*/  @P1 SHF.L.U32 R4, R85, 0x1f, RZ ;  /* 0x0000001f55041819 */ /* 0x000fe200000006ff */
[----:B------:R-:W-:Y:S06]  /*7f10*/  BRA.U !UP0, `(.L_x_94) ;  /* 0x0000000108247547 */ /* 0x000fec000b800000 */
[----:B------:R-:W2:Y:S01]  /*7f20*/  S2R R0, SR_CgaCtaId ;  /* 0x0000000000007919 */ /* 0x000ea20000008800 */
[----:B------:R-:W-:Y:S01]  /*7f30*/  IMAD.U32 R2, RZ, RZ, UR51 ;  /* 0x00000033ff027e24 */ /* 0x000fe2000f8e00ff */
[----:B------:R-:W-:Y:S04]  /*7f40*/  UIADD3 UR4, UPT, UPT, UR51, 0x1, URZ ;  /* 0x0000000133047890 */ /* 0x000fe8000fffe0ff */
[----:B------:R-:W-:Y:S01]  /*7f50*/  @P1 LEA R2, R2, UR50, 0x3 ;  /* 0x0000003202021c11 */ /* 0x000fe2000f8e18ff */
[----:B------:R-:W-:Y:S04]  /*7f60*/  UISETP.NE.AND UP0, UPT, UR4, 0x4, UPT ;  /* 0x000000040400788c */ /* 0x000fe8000bf05270 */
[----:B------:R-:W-:Y:S01]  /*7f70*/  @P1 VIADD R5, R2, 0x80 ;  /* 0x0000008002051836 */ /* 0x000fe20000000000 */
[----:B------:R-:W-:Y:S04]  /*7f80*/  USEL UR51, UR4, URZ, UP0 ;  /* 0x000000ff04337287 */ /* 0x000fe80008000000 */
[----:B--2---:R-:W-:Y:S04]  /*7f90*/  @P1 PRMT R0, R0, 0x654, R5 ;  /* 0x0000065400001816 */ /* 0x004fe80000000005 */
[----:B------:R2:W-:Y:S04]  /*7fa0*/  @P1 SYNCS.ARRIVE.TRANS64.RED.A1T0 RZ, [R0+URZ], RZ ;  /* 0x000000ff00ff19a7 */ /* 0x0005e800081004ff */
.L_x_94:
[----:B------:R-:W4:Y:S01]  /*7fb0*/  @P1 SYNCS.PHASECHK.TRANS64.TRYWAIT P0, [R3+URZ+0x60], R4 ;  /* 0x00006004030015a7 */ /* 0x000f2200080011ff */
[----:B------:R-:W-:Y:S01]  /*7fc0*/  BSSY B1, `(.L_x_95) ;  /* 0x0000016000017945 */ /* 0x000fe20003800000 */
[----:B----4-:R-:W-:Y:S03]  /*7fd0*/  @P1 SEL R46, RZ, 0x1, !P0 ;  /* 0x00000001ff2e1807 */ /* 0x010fe60004000000 */
[----:B------:R-:W-:Y:S05]  /*7fe0*/  @!P1 BRA `(.L_x_96) ;  /* 0x00000000004c9947 */ /* 0x000fea0003800000 */
[----:B------:R-:W-:Y:S01]  /*7ff0*/  ISETP.NE.AND P0, PT, R46, RZ, PT ;  /* 0x000000ff2e00720c */ /* 0x000fe20003f05270 */
[----:B------:R-:W-:Y:S01]  /*8000*/  BSSY B0, `(.L_x_97) ;  /* 0x000000b000007945 */ /* 0x000fe20003800000 */
[----:B------:R-:W-:Y:S11]  /*8010*/  ISETP.NE.AND P1, PT, R60, RZ, PT ;  /* 0x000000ff3c00720c */ /* 0x000ff60003f25270 */
[----:B------:R-:W-:Y:S02]  /*8020*/  @!UPT UIADD3 URZ, UPT, UPT, URZ, URZ, URZ ;  /* 0x000000fffffff290 */ /* 0x000fe4000fffe0ff */
[C---:B------:R-:W-:Y:S01]  /*8030*/  @P1 IMAD R6, R47.reuse, 0x2000, R86 ;  /* 0x000020002f061824 */ /* 0x040fe200078e0256 */
[C---:B------:R-:W-:Y:S01]  /*8040*/  @P1 LEA R4, R47.reuse, R94, 0xd ;  /* 0x0000005e2f041211 */ /* 0x040fe200078e68ff */
[C---:B------:R-:W-:Y:S02]  /*8050*/  @P1 IMAD R5, R47.reuse, 0x2000, R96 ;  /* 0x000020002f051824 */ /* 0x040fe400078e0260 */
[----:B------:R-:W-:Y:S01]  /*8060*/  @P1 IMAD R2, R47, 0x2000, R99 ;  /* 0x000020002f021824 */ /* 0x000fe200078e0263 */
[----:B------:R-:W-:Y:S06]  /*8070*/  @P0 BRA `(.L_x_98) ;  /* 0x00000000000c0947 */ /* 0x000fec0003800000 */
[----:B--2---:R-:W-:Y:S04]  /*8080*/  SHF.L.U32 R0, R85, 0x1f, RZ ;  /* 0x0000001f55007819 */ /* 0x004fe800000006ff */
[----:B------:R-:W2:Y:S02]  /*8090*/  SYNCS.PHASECHK.TRANS64.TRYWAIT P0, [R3+URZ+0x60], R0 ;  /* 0x00006000030075a7 */ /* 0x000ea400080011ff */
[----:B--2---:R-:W-:Y:S05]  /*80a0*/  @!P0 BRA `(.L_x_99) ;  /* 0x00000030002c8947 */ /* 0x004fea0003800000 */
.L_x_98:
[----:B------:R-:W-:Y:S05]  /*80b0*/  BSYNC B0 ;  /* 0x0000000000007941 */ /* 0x000fea0003800000 */
.L_x_97:
[----:B------:R-:W-:Y:S02]  /*80c0*/  ISETP.NE.AND P0, PT, R60, RZ, PT ;  /* 0x000000ff3c00720c */ /* 0x000fe40003f05270 */
[----:B------:R-:W-:Y:S11]  /*80d0*/  IADD3 R47, PT, PT, R47, 0x1, RZ ;  /* 0x000000012f2f7810 */ /* 0x000ff60007ffe0ff */
[----:B------:R4:W1:Y:S04]  /*80e0*/  @P0 LDS.128 R48, [R6] ;  /* 0x0000000006300984 */ /* 0x0008680000000c00 */
[----:B------:R4:W1:Y:S04]  /*80f0*/  @P0 LDS.128 R56, [R5+0x10] ;  /* 0x0000100005380984 */ /* 0x0008680000000c00 */
[----:B------:R4:W1:Y:S04]  /*8100*/  @P0 LDS.128 R64, [R4+0x20] ;  /* 0x0000200004400984 */ /* 0x0008680000000c00 */
[----:B------:R4:W1:Y:S02]  /*8110*/  @P0 LDS.128 R72, [R2+0x30] ;  /* 0x0000300002480984 */ /* 0x0008640000000c00 */
.L_x_96:
[----:B------:R-:W-:Y:S05]  /*8120*/  BSYNC B1 ;  /* 0x0000000000017941 */ /* 0x000fea0003800000 */
.L_x_95:
[----:B--2---:R-:W-:Y:S05]  /*8130*/  VIADD R3, R39, 0x20 ;  /* 0x0000002027037836 */ /* 0x004fea0000000000 */
[----:B------:R-:W-:Y:S04]  /*8140*/  SHF.R.U32.HI R3, RZ, 0x15, R3 ;  /* 0x00000015ff037819 */ /* 0x000fe80000011603 */
[----:B------:R-:W-:Y:S11]  /*8150*/  LOP3.LUT P0, RZ, R3, 0x3, R90, 0x48, !PT ;  /* 0x0000000303ff7812 */ /* 0x000ff6000780485a */
[----:B------:R-:W-:Y:S02]  /*8160*/  @!UPT UIADD3 URZ, UPT, UPT, URZ, URZ, URZ ;  /* 0x000000fffffff290 */ /* 0x000fe4000fffe0ff */
[----:B------:R-:W-:Y:S05]  /*8170*/  @!P0 BRA `(.L_x_100) ;  /* 0x0000000000408947 */ /* 0x000fea0003800000 */
[----:B------:R-:W2:Y:S01]  /*8180*/  LDCU.64 UR8, c[0x4][0x70] ;  /* 0x01000e00ff0877ac */ /* 0x000ea20008000a00 */
[----:B------:R-:W-:Y:S01]  /*8190*/  MOV R3, 0x0 ;  /* 0x0000000000037802 */ /* 0x000fe20000000f00 */
[----:B------:R-:W-:Y:S02]  /*81a0*/  HFMA2 R12, -RZ, RZ, 0, 5.9604644775390625e-08 ;  /* 0x00000001ff0c7431 */ /* 0x000fe400000001ff */
[----:B------:R-:W-:Y:S02]  /*81b0*/  IMAD.MOV.U32 R8, RZ, RZ, 0x192 ;  /* 0x00000192ff087424 */ /* 0x000fe400078e00ff */
[----:B------:R-:W-:Y:S01]  /*81c0*/  IMAD.MOV.U32 R13, RZ, RZ, RZ ;  /* 0x000000ffff0d7224 */ /* 0x000fe200078e00ff */
[----:B------:R-:W5:Y:S01]  /*81d0*/  LDCU.64 UR6, c[0x4][0x78] ;  /* 0x01000f00ff0677ac */ /* 0x000f620008000a00 */
[----:B----4-:R-:W4:Y:S01]  /*81e0*/  LDC.64 R2, c[0x4][R3] ;  /* 0x0100000003027b82 */ /* 0x010f220000000a00 */
[----:B------:R-:W3:Y:S01]  /*81f0*/  LDCU.64 UR4, c[0x4][0x10] ;  /* 0x01000200ff0477ac */ /* 0x000ee20008000a00 */
[----:B--2---:R-:W-:Y:S01]  /*8200*/  MOV R5, UR9 ;  /* 0x0000000900057c02 */ /* 0x004fe20008000f00 */
[----:B------:R-:W-:Y:S01]  /*8210*/  IMAD.U32 R4, RZ, RZ, UR8 ;  /* 0x00000008ff047e24 */ /* 0x000fe2000f8e00ff */
[----:B-----5:R-:W-:Y:S01]  /*8220*/  MOV R7, UR7 ;  /* 0x0000000700077c02 */ /* 0x020fe20008000f00 */
[----:B------:R-:W-:Y:S01]  /*8230*/  IMAD.U32 R6, RZ, RZ, UR6 ;  /* 0x00000006ff067e24 */ /* 0x000fe2000f8e00ff */
[----:B---3--:R-:W-:Y:S01]  /*8240*/  MOV R11, UR5 ;  /* 0x00000005000b7c02 */ /* 0x008fe20008000f00 */
[----:B------:R-:W-:Y:S02]  /*8250*/  IMAD.U32 R10, RZ, RZ, UR4 ;  /* 0x00000004ff0a7e24 */ /* 0x000fe4000f8e00ff */
[----:B------:R-:W-:Y:S07]  /*8260*/  LEPC R20, `(.L_x_100) ;  /* 0x000000001014794e */ /* 0x000fee0000000000 */
[----:B-1--4-:R-:W-:Y:S05]  /*8270*/  CALL.ABS.NOINC R2 ;  /* 0x0000000002007343 */ /* 0x012fea0003c00000 */
.L_x_100:
[----:B------:R-:W-:Y:S05]  /*8280*/  WARPSYNC.ALL ;  /* 0x0000000000007948 */ /* 0x000fea0003800000 */
[----:B------:R-:W-:Y:S01]  /*8290*/  R2UR UR4, R39 ;  /* 0x00000000270472ca */ /* 0x000fe200000e0000 */
[--C-:B-1----:R-:W-:Y:S01]  /*82a0*/  HADD2.F32 R40, -RZ, R48.reuse.H0_H0 ;  /* 0x20000030ff287230 */ /* 0x102fe20000004100 */
[----:B------:R-:W1:Y:S01]  /*82b0*/  S2R R104, SR_CgaCtaId ;  /* 0x0000000000687919 */ /* 0x000e620000008800 */
[----:B------:R-:W-:Y:S01]  /*82c0*/  HADD2.F32 R43, -RZ, R48.H1_H1 ;  /* 0x30000030ff2b7230 */ /* 0x000fe20000004100 */
[----:B------:R-:W-:Y:S01]  /*82d0*/  ISETP.NE.AND P6, PT, R98, RZ, PT ;  /* 0x000000ff6200720c */ /* 0x000fe20003fc5270 */
[----:B------:R-:W-:Y:S01]  /*82e0*/  HADD2.F32 R42, -RZ, R49.H1_H1 ;  /* 0x30000031ff2a7230 */ /* 0x000fe20000004100 */
[----:B------:R-:W-:Y:S01]  /*82f0*/  ISETP.NE.AND P0, PT, R88, RZ, PT ;  /* 0x000000ff5800720c */ /* 0x000fe20003f05270 */
[--C-:B------:R-:W-:Y:S01]  /*8300*/  HADD2.F32 R44, -RZ, R50.reuse.H1_H1 ;  /* 0x30000032ff2c7230 */ /* 0x100fe20000004100 */
[----:B------:R-:W-:Y:S01]  /*8310*/  MOV R61, UR51 ;  /* 0x00000033003d7c02 */ /* 0x000fe20008000f00 */
[----:B------:R-:W-:Y:S01]  /*8320*/  HADD2.F32 R45, -RZ, R59.H0_H0 ;  /* 0x2000003bff2d7230 */ /* 0x000fe20000004100 */
[----:B------:R-:W-:Y:S01]  /*8330*/  BSSY.RECONVERGENT B0, `(.L_x_101) ;  /* 0x0000086000007945 */ /* 0x000fe20003800200 */
[----:B------:R-:W-:Y:S02]  /*8340*/  LEA R62, R47, UR50, 0x3 ;  /* 0x000000322f3e7c11 */ /* 0x000fe4000f8e18ff */
[----:B----4-:R-:W2:Y:S04]  /*8350*/  LDTM.x32 R4, tmem[UR4+0x20] ;  /* 0x00002004000479ee */ /* 0x010ea800082c0000 */
[----:B------:R-:W-:Y:S02]  /*8360*/  @P6 LEA R61, R61, UR50, 0x3 ;  /* 0x000000323d3d6c11 */ /* 0x000fe4000f8e18ff */
[----:B------:R-:W-:Y:S02]  /*8370*/  @P6 SHF.L.U32 R63, R85, 0x1f, RZ ;  /* 0x0000001f553f6819 */ /* 0x000fe400000006ff */
[----:B------:R-:W-:Y:S01]  /*8380*/  @P6 IADD3 R61, PT, PT, R61, 0x80, RZ ;  /* 0x000000803d3d6810 */ /* 0x000fe20007ffe0ff */
[C---:B--2---:R-:W-:Y:S01]  /*8390*/  FMUL R0, R38.reuse, R4 ;  /* 0x0000000426007220 */ /* 0x044fe20000400000 */
[C---:B------:R-:W-:Y:S01]  /*83a0*/  FMUL R2, R38.reuse, R5 ;  /* 0x0000000526027220 */ /* 0x040fe20000400000 */
[C---:B------:R-:W-:Y:S01]  /*83b0*/  FMUL R3, R38.reuse, R6 ;  /* 0x0000000626037220 */ /* 0x040fe20000400000 */
[C---:B------:R-:W-:Y:S01]  /*83c0*/  FMUL R7, R38.reuse, R7 ;  /* 0x0000000726077220 */ /* 0x040fe20000400000 */
[C---:B------:R-:W-:Y:S01]  /*83d0*/  FFMA R0, R41.reuse, R40, R0 ;  /* 0x0000002829007223 */ /* 0x040fe20000000000 */
[----:B------:R-:W-:Y:S02]  /*83e0*/  HADD2.F32 R40, -RZ, R49.H0_H0 ;  /* 0x20000031ff287230 */ /* 0x000fe40000004100 */
[C---:B------:R-:W-:Y:S01]  /*83f0*/  FFMA R2, R41.reuse, R43, R2 ;  /* 0x0000002b29027223 */ /* 0x040fe20000000002 */
[C---:B------:R-:W-:Y:S01]  /*8400*/  FMUL R4, R38.reuse, R8 ;  /* 0x0000000826047220 */ /* 0x040fe20000400000 */
[--C-:B------:R-:W-:Y:S02]  /*8410*/  HADD2.F32 R43, -RZ, R51.reuse.H0_H0 ;  /* 0x20000033ff2b7230 */ /* 0x100fe40000004100 */
[----:B------:R-:W-:Y:S01]  /*8420*/  FMUL R5, R38, R9 ;  /* 0x0000000926057220 */ /* 0x000fe20000400000 */
[C---:B------:R-:W-:Y:S01]  /*8430*/  FFMA R3, R41.reuse, R40, R3 ;  /* 0x0000002829037223 */ /* 0x040fe20000000003 */
[----:B------:R-:W-:Y:S01]  /*8440*/  HADD2.F32 R40, -RZ, R50.H0_H0 ;  /* 0x20000032ff287230 */ /* 0x000fe20000004100 */
[----:B------:R-:W-:Y:S01]  /*8450*/  F2FP.F16.F32.PACK_AB R52, R2, R0 ;  /* 0x000000000234723e */ /* 0x000fe200000000ff */
[C---:B------:R-:W-:Y:S01]  /*8460*/  FFMA R7, R41.reuse, R42, R7 ;  /* 0x0000002a29077223 */ /* 0x040fe20000000007 */
[----:B------:R-:W-:Y:S02]  /*8470*/  HADD2.F32 R42, -RZ, R51.H1_H1 ;  /* 0x30000033ff2a7230 */ /* 0x000fe40000004100 */
[C---:B------:R-:W-:Y:S01]  /*8480*/  FMUL R6, R38.reuse, R10 ;  /* 0x0000000a26067220 */ /* 0x040fe20000400000 */
[C---:B------:R-:W-:Y:S01]  /*8490*/  FFMA R4, R41.reuse, R40, R4 ;  /* 0x0000002829047223 */ /* 0x040fe20000000004 */
        /* <DEDUP_REMOVED lines=17> */
[----:B------:R2:W-:Y:S01]  /*85b0*/  STS.128 [R86+0x2000], R52 ;  /* 0x0020003456007388 */ /* 0x0005e20000000c00 */
[----:B------:R-:W-:Y:S01]  /*85c0*/  F2FP.F16.F32.PACK_AB R68, R9, R8 ;  /* 0x000000080944723e */ /* 0x000fe200000000ff */
[C---:B------:R-:W-:Y:S01]  /*85d0*/  FFMA R10, R41.reuse, R43, R10 ;  /* 0x0000002b290a7223 */ /* 0x040fe2000000000a */
[--C-:B------:R-:W-:Y:S02]  /*85e0*/  HADD2.F32 R43, -RZ, R58.reuse.H0_H0 ;  /* 0x2000003aff2b7230 */ /* 0x100fe40000004100 */
[----:B------:R-:W-:Y:S01]  /*85f0*/  FFMA R15, R41, R40, R15 ;  /* 0x00000028290f7223 */ /* 0x000fe2000000000f */
[C---:B------:R-:W-:Y:S01]  /*8600*/  FMUL R12, R38.reuse, R16 ;  /* 0x00000010260c7220 */ /* 0x040fe20000400000 */
[----:B------:R-:W-:Y:S02]  /*8610*/  HADD2.F32 R42, -RZ, R58.H1_H1 ;  /* 0x3000003aff2a7230 */ /* 0x000fe40000004100 */
[C---:B------:R-:W-:Y:S01]  /*8620*/  FMUL R13, R38.reuse, R17 ;  /* 0x00000011260d7220 */ /* 0x040fe20000400000 */
[C---:B------:R-:W-:Y:S01]  /*8630*/  FMUL R14, R38.reuse, R18 ;  /* 0x00000012260e7220 */ /* 0x040fe20000400000 */
[----:B------:R-:W-:Y:S01]  /*8640*/  F2FP.F16.F32.PACK_AB R69, R15, R10 ;  /* 0x0000000a0f45723e */ /* 0x000fe200000000ff */
[C---:B------:R-:W-:Y:S01]  /*8650*/  FFMA R12, R41.reuse, R43, R12 ;  /* 0x0000002b290c7223 */ /* 0x040fe2000000000c */
[----:B------:R-:W-:Y:S02]  /*8660*/  HADD2.F32 R40, -RZ, R59.H1_H1 ;  /* 0x3000003bff287230 */ /* 0x000fe40000004100 */
[C---:B------:R-:W-:Y:S01]  /*8670*/  FFMA R13, R41.reuse, R42, R13 ;  /* 0x0000002a290d7223 */ /* 0x040fe2000000000d */
[C---:B------:R-:W-:Y:S01]  /*8680*/  FMUL R19, R38.reuse, R19 ;  /* 0x0000001326137220 */ /* 0x040fe20000400000 */
[--C-:B------:R-:W-:Y:S02]  /*8690*/  HADD2.F32 R43, -RZ, R64.reuse.H0_H0 ;  /* 0x20000040ff2b7230 */ /* 0x100fe40000004100 */
[C---:B------:R-:W-:Y:S01]  /*86a0*/  FMUL R16, R38.reuse, R20 ;  /* 0x0000001426107220 */ /* 0x040fe20000400000 */
[----:B------:R-:W-:Y:S02]  /*86b0*/  HADD2.F32 R42, -RZ, R64.H1_H1 ;  /* 0x30000040ff2a7230 */ /* 0x000fe40000004100 */
[C---:B------:R-:W-:Y:S01]  /*86c0*/  FMUL R17, R38.reuse, R21 ;  /* 0x0000001526117220 */ /* 0x040fe20000400000 */
[C---:B------:R-:W-:Y:S01]  /*86d0*/  FFMA R14, R41.reuse, R45, R14 ;  /* 0x0000002d290e7223 */ /* 0x040fe2000000000e */
[C---:B------:R-:W-:Y:S01]  /*86e0*/  FFMA R19, R41.reuse, R40, R19 ;  /* 0x0000002829137223 */ /* 0x040fe20000000013 */
[--C-:B------:R-:W-:Y:S02]  /*86f0*/  HADD2.F32 R45, -RZ, R65.reuse.H0_H0 ;  /* 0x20000041ff2d7230 */ /* 0x100fe40000004100 */
[C---:B------:R-:W-:Y:S01]  /*8700*/  FFMA R16, R41.reuse, R43, R16 ;  /* 0x0000002b29107223 */ /* 0x040fe20000000010 */
[C---:B------:R-:W-:Y:S01]  /*8710*/  FMUL R18, R38.reuse, R22 ;  /* 0x0000001626127220 */ /* 0x040fe20000400000 */
[----:B------:R-:W-:Y:S02]  /*8720*/  HADD2.F32 R40, -RZ, R65.H1_H1 ;  /* 0x30000041ff287230 */ /* 0x000fe40000004100 */
[C---:B------:R-:W-:Y:S01]  /*8730*/  FFMA R17, R41.reuse, R42, R17 ;  /* 0x0000002a29117223 */ /* 0x040fe20000000011 */
[C---:B------:R-:W-:Y:S01]  /*8740*/  FMUL R23, R38.reuse, R23 ;  /* 0x0000001726177220 */ /* 0x040fe20000400000 */
[--C-:B------:R-:W-:Y:S02]  /*8750*/  HADD2.F32 R42, -RZ, R66.reuse.H0_H0 ;  /* 0x20000042ff2a7230 */ /* 0x100fe40000004100 */
[C---:B------:R-:W-:Y:S01]  /*8760*/  FMUL R20, R38.reuse, R24 ;  /* 0x0000001826147220 */ /* 0x040fe20000400000 */
[C---:B------:R-:W-:Y:S01]  /*8770*/  FFMA R18, R41.reuse, R45, R18 ;  /* 0x0000002d29127223 */ /* 0x040fe20000000012 */
        /* <DEDUP_REMOVED lines=11> */
[----:B------:R-:W-:Y:S01]  /*8830*/  FFMA R27, R41, R42, R27 ;  /* 0x0000002a291b7223 */ /* 0x000fe2000000001b */
[C---:B------:R-:W-:Y:S01]  /*8840*/  FMUL R24, R38.reuse, R28 ;  /* 0x0000001c26187220 */ /* 0x040fe20000400000 */
[----:B------:R-:W-:Y:S02]  /*8850*/  HADD2.F32 R42, -RZ, R72.H1_H1 ;  /* 0x30000048ff2a7230 */ /* 0x000fe40000004100 */
[C---:B------:R-:W-:Y:S01]  /*8860*/  FMUL R25, R38.reuse, R29 ;  /* 0x0000001d26197220 */ /* 0x040fe20000400000 */
[--C-:B------:R-:W-:Y:S02]  /*8870*/  HADD2.F32 R43, -RZ, R73.reuse.H0_H0 ;  /* 0x20000049ff2b7230 */ /* 0x100fe40000004100 */
[C---:B------:R-:W-:Y:S01]  /*8880*/  FMUL R26, R38.reuse, R30 ;  /* 0x0000001e261a7220 */ /* 0x040fe20000400000 */
[----:B------:R-:W-:Y:S01]  /*8890*/  F2FP.F16.F32.PACK_AB R70, R13, R12 ;  /* 0x0000000c0d46723e */ /* 0x000fe200000000ff */
[----:B------:R-:W-:Y:S01]  /*88a0*/  FFMA R24, R41, R40, R24 ;  /* 0x0000002829187223 */ /* 0x000fe20000000018 */
[----:B------:R-:W-:Y:S01]  /*88b0*/  F2FP.F16.F32.PACK_AB R71, R19, R14 ;  /* 0x0000000e1347723e */ /* 0x000fe200000000ff */
[C---:B------:R-:W-:Y:S01]  /*88c0*/  FFMA R25, R41.reuse, R42, R25 ;  /* 0x0000002a29197223 */ /* 0x040fe20000000019 */
[C---:B------:R-:W-:Y:S01]  /*88d0*/  FFMA R26, R41.reuse, R43, R26 ;  /* 0x0000002b291a7223 */ /* 0x040fe2000000001a */
[----:B------:R-:W-:Y:S02]  /*88e0*/  HADD2.F32 R40, -RZ, R73.H1_H1 ;  /* 0x30000049ff287230 */ /* 0x000fe40000004100 */
[C---:B------:R-:W-:Y:S01]  /*88f0*/  FMUL R31, R38.reuse, R31 ;  /* 0x0000001f261f7220 */ /* 0x040fe20000400000 */
[----:B------:R4:W-:Y:S01]  /*8900*/  STS.128 [R96+0x2010], R68 ;  /* 0x0020104460007388 */ /* 0x0009e20000000c00 */
[--C-:B------:R-:W-:Y:S02]  /*8910*/  HADD2.F32 R43, -RZ, R74.reuse.H0_H0 ;  /* 0x2000004aff2b7230 */ /* 0x100fe40000004100 */
[C---:B------:R-:W-:Y:S01]  /*8920*/  FMUL R28, R38.reuse, R32 ;  /* 0x00000020261c7220 */ /* 0x040fe20000400000 */
[----:B------:R-:W-:Y:S02]  /*8930*/  HADD2.F32 R42, -RZ, R74.H1_H1 ;  /* 0x3000004aff2a7230 */ /* 0x000fe40000004100 */
[C---:B------:R-:W-:Y:S01]  /*8940*/  FMUL R29, R38.reuse, R33 ;  /* 0x00000021261d7220 */ /* 0x040fe20000400000 */
[--C-:B------:R-:W-:Y:S02]  /*8950*/  HADD2.F32 R45, -RZ, R75.reuse.H0_H0 ;  /* 0x2000004bff2d7230 */ /* 0x100fe40000004100 */
[C---:B------:R-:W-:Y:S01]  /*8960*/  FMUL R30, R38.reuse, R34 ;  /* 0x00000022261e7220 */ /* 0x040fe20000400000 */
[----:B------:R-:W-:Y:S02]  /*8970*/  HADD2.F32 R44, -RZ, R75.H1_H1 ;  /* 0x3000004bff2c7230 */ /* 0x000fe40000004100 */
[----:B------:R-:W-:Y:S01]  /*8980*/  FFMA R31, R41, R40, R31 ;  /* 0x00000028291f7223 */ /* 0x000fe2000000001f */
[----:B------:R-:W-:Y:S01]  /*8990*/  FMUL R35, R38, R35 ;  /* 0x0000002326237220 */ /* 0x000fe20000400000 */
[----:B--2---:R-:W-:Y:S01]  /*89a0*/  F2FP.F16.F32.PACK_AB R52, R17, R16 ;  /* 0x000000101134723e */ /* 0x004fe200000000ff */
        /* <DEDUP_REMOVED lines=11> */
[----:B------:R-:W-:Y:S02]  /*8a60*/  F2FP.F16.F32.PACK_AB R111, R35, R30 ;  /* 0x0000001e236f723e */ /* 0x000fe400000000ff */
[----:B-1----:R-:W-:Y:S03]  /*8a70*/  @P6 PRMT R61, R104, 0x654, R61 ;  /* 0x00000654683d6816 */ /* 0x002fe6000000003d */
[----:B------:R4:W-:Y:S01]  /*8a80*/  STS.128 [R99+0x2030], R108 ;  /* 0x0020306c63007388 */ /* 0x0009e20000000c00 */
[----:B------:R-:W-:Y:S01]  /*8a90*/  @!PT LDS RZ, [RZ] ;  /* 0x00000000fffff984 */ /* 0x000fe20000000800 */
[----:B------:R-:W-:Y:S01]  /*8aa0*/  @!PT LDS RZ, [RZ] ;  /* 0x00000000fffff984 */ /* 0x000fe20000000800 */
[----:B------:R-:W-:Y:S01]  /*8ab0*/  @!PT LDS RZ, [RZ] ;  /* 0x00000000fffff984 */ /* 0x000fe20000000800 */
[----:B------:R-:W-:Y:S01]  /*8ac0*/  @!PT LDS RZ, [RZ] ;  /* 0x00000000fffff984 */ /* 0x000fe20000000800 */
[----:B------:R1:W-:Y:S07]  /*8ad0*/  MEMBAR.ALL.CTA ;  /* 0x0000000000007992 */ /* 0x0003ee0000008000 */
[----:B-1----:R-:W1:Y:S02]  /*8ae0*/  FENCE.VIEW.ASYNC.S ;  /* 0x00000000000073c6 */ /* 0x002e640000000000 */
[----:B-1----:R-:W-:Y:S06]  /*8af0*/  BAR.SYNC.DEFER_BLOCKING 0x1, 0x80 ;  /* 0x0042000000007b1d */ /* 0x002fec0000010000 */
[----:B------:R-:W-:Y:S05]  /*8b00*/  @P0 BRA `(.L_x_102) ;  /* 0x0000000000200947 */ /* 0x000fea0003800000 */
[----:B------:R-:W1:Y:S01]  /*8b10*/  LDCU.64 UR6, c[0x0][0x348] ;  /* 0x00006900ff0677ac */ /* 0x000e620008000a00 */
[----:B------:R-:W-:Y:S02]  /*8b20*/  UIADD3 UR40, UPT, UPT, UR50, 0x2200, URZ ;  /* 0x0000220032287890 */ /* 0x000fe4000fffe0ff */
[----:B------:R-:W-:Y:S02]  /*8b30*/  UIADD3 UR41, UPT, UPT, UR52, 0x20, URZ ;  /* 0x0000002034297890 */ /* 0x000fe4000fffe0ff */
[----:B-1----:R-:W-:Y:S04]  /*8b40*/  UIADD3 UR4, UP0, UPT, UR6, 0x780, URZ ;  /* 0x0000078006047890 */ /* 0x002fe8000ff1e0ff */
[----:B------:R-:W-:Y:S09]  /*8b50*/  UIADD3.X UR5, UPT, UPT, URZ, UR7, URZ, UP0, !UPT ;  /* 0x00000007ff057290 */ /* 0x000ff200087fe4ff */
[----:B------:R1:W-:Y:S01]  /*8b60*/  UTMASTG.5D [UR40], [UR4] ;  /* 0x00000028040073b5 */ /* 0x0003e20008020000 */
[----:B------:R0:W-:Y:S01]  /*8b70*/  UTMACMDFLUSH ;  /* 0x00000000000079b7 */ /* 0x0001e20000000000 */
[----:B-1----:R-:W-:Y:S04]  /*8b80*/  DEPBAR.LE SB0, 0x1 ;  /* 0x000080400000791a */ /* 0x002fe80000000000 */
.L_x_102:
[----:B------:R-:W-:Y:S05]  /*8b90*/  BSYNC.RECONVERGENT B0 ;  /* 0x0000000000007941 */ /* 0x000fea0003800200 */
.L_x_101:
[----:B------:R-:W-:Y:S01]  /*8ba0*/  BAR.SYNC.DEFER_BLOCKING 0x1, 0x80 ;  /* 0x0042000000007b1d */ /* 0x000fe20000010000 */
[----:B------:R-:W-:Y:S04]  /*8bb0*/  UIADD3 UR4, UPT, UPT, UR51, 0x1, URZ ;  /* 0x0000000133047890 */ /* 0x000fe8000fffe0ff */
[----:B------:R-:W-:Y:S04]  /*8bc0*/  UISETP.NE.AND UP0, UPT, UR4, 0x4, UPT ;  /* 0x000000040400788c */ /* 0x000fe8000bf05270 */
[----:B------:R-:W-:Y:S01]  /*8bd0*/  USEL UR49, UR4, URZ, UP0 ;  /* 0x000000ff04317287 */ /* 0x000fe20008000000 */
[----:B------:R1:W-:Y:S01]  /*8be0*/  @P6 SYNCS.ARRIVE.TRANS64.RED.A1T0 RZ, [R61+URZ], RZ ;  /* 0x000000ff3dff69a7 */ /* 0x0003e200081004ff */
[----:B------:R-:W-:Y:S01]  /*8bf0*/  BSSY B1, `(.L_x_103) ;  /* 0x0000017000017945 */ /* 0x000fe20003800000 */
[----:B------:R-:W2:Y:S02]  /*8c00*/  @P6 SYNCS.PHASECHK.TRANS64.TRYWAIT P0, [R62+URZ+0x60], R63 ;  /* 0x0000603f3e0065a7 */ /* 0x000ea400080011ff */
[----:B--2---:R-:W-:Y:S01]  /*8c10*/  @P6 SEL R46, RZ, 0x1, !P0 ;  /* 0x00000001ff2e6807 */ /* 0x004fe20004000000 */
[----:B-1----:R-:W-:Y:S06]  /*8c20*/  @!P6 BRA `(.L_x_104) ;  /* 0x00000000004ce947 */ /* 0x002fec0003800000 */
        /* <DEDUP_REMOVED lines=9> */
[----:B------:R-:W-:Y:S04]  /*8cc0*/  SHF.L.U32 R5, R85, 0x1f, RZ ;  /* 0x0000001f55057819 */ /* 0x000fe800000006ff */
[----:B------:R-:W1:Y:S02]  /*8cd0*/  SYNCS.PHASECHK.TRANS64.TRYWAIT P0, [R62+URZ+0x60], R5 ;  /* 0x000060053e0075a7 */ /* 0x000e6400080011ff */
[----:B-1----:R-:W-:Y:S05]  /*8ce0*/  @!P0 BRA `(.L_x_107) ;  /* 0x0000002400308947 */ /* 0x002fea0003800000 */
.L_x_106:
[----:B------:R-:W-:Y:S05]  /*8cf0*/  BSYNC B0 ;  /* 0x0000000000007941 */ /* 0x000fea0003800000 */
.L_x_105:
[----:B------:R-:W-:Y:S02]  /*8d00*/  ISETP.NE.AND P0, PT, R60, RZ, PT ;  /* 0x000000ff3c00720c */ /* 0x000fe40003f05270 */
[----:B------:R-:W-:Y:S11]  /*8d10*/  IADD3 R47, PT, PT, R47, 0x1, RZ ;  /* 0x000000012f2f7810 */ /* 0x000ff60007ffe0ff */
[----:B------:R2:W1:Y:S04]  /*8d20*/  @P0 LDS.128 R48, [R4] ;  /* 0x0000000004300984 */ /* 0x0004680000000c00 */
[----:B------:R2:W1:Y:S04]  /*8d30*/  @P0 LDS.128 R56, [R3+0x10] ;  /* 0x0000100003380984 */ /* 0x0004680000000c00 */
[----:B------:R2:W1:Y:S04]  /*8d40*/  @P0 LDS.128 R64, [R2+0x20] ;  /* 0x0000200002400984 */ /* 0x0004680000000c00 */
[----:B------:R2:W1:Y:S02]  /*8d50*/  @P0 LDS.128 R72, [R0+0x30] ;  /* 0x0000300000480984 */ /* 0x0004640000000c00 */
.L_x_104:
[----:B------:R-:W-:Y:S05]  /*8d60*/  BSYNC B1 ;  /* 0x0000000000017941 */ /* 0x000fea0003800000 */
.L_x_103:
[----:B--2---:R-:W-:Y:S05]  /*8d70*/  VIADD R3, R39, 0x40 ;  /* 0x0000004027037836 */ /* 0x004fea0000000000 */
[----:B------:R-:W-:Y:S04]  /*8d80*/  SHF.R.U32.HI R3, RZ, 0x15, R3 ;  /* 0x00000015ff037819 */ /* 0x000fe80000011603 */
[----:B------:R-:W-:Y:S11]  /*8d90*/  LOP3.LUT P0, RZ, R3, 0x3, R90, 0x48, !PT ;  /* 0x0000000303ff7812 */ /* 0x000ff6000780485a */
[----:B------:R-:W-:Y:S02]  /*8da0*/  @!UPT UIADD3 URZ, UPT, UPT, URZ, URZ, URZ ;  /* 0x000000fffffff290 */ /* 0x000fe4000fffe0ff */
[----:B------:R-:W-:Y:S05]  /*8db0*/  @!P0 BRA `(.L_x_108) ;  /* 0x0000000000408947 */ /* 0x000fea0003800000 */
[----:B------:R-:W1:Y:S01]  /*8dc0*/  LDCU.64 UR8, c[0x4][0x70] ;  /* 0x01000e00ff0877ac */ /* 0x000e620008000a00 */
[----:B------:R-:W-:Y:S01]  /*8dd0*/  MOV R3, 0x0 ;  /* 0x0000000000037802 */ /* 0x000fe20000000f00 */
[----:B------:R-:W-:Y:S02]  /*8de0*/  HFMA2 R12, -RZ, RZ, 0, 5.9604644775390625e-08 ;  /* 0x00000001ff0c7431 */ /* 0x000fe400000001ff */
[----:B------:R-:W-:Y:S02]  /*8df0*/  IMAD.MOV.U32 R8, RZ, RZ, 0x192 ;  /* 0x00000192ff087424 */ /* 0x000fe400078e00ff */
[----:B------:R-:W-:Y:S01]  /*8e00*/  IMAD.MOV.U32 R13, RZ, RZ, RZ ;  /* 0x000000ffff0d7224 */ /* 0x000fe200078e00ff */
[----:B------:R-:W2:Y:S01]  /*8e10*/  LDCU.64 UR6, c[0x4][0x78] ;  /* 0x01000f00ff0677ac */ /* 0x000ea20008000a00 */
[----:B------:R-:W3:Y:S01]  /*8e20*/  LDC.64 R2, c[0x4][R3] ;  /* 0x0100000003027b82 */ /* 0x000ee20000000a00 */
[----:B------:R-:W5:Y:S01]  /*8e30*/  LDCU.64 UR4, c[0x4][0x10] ;  /* 0x01000200ff0477ac */ /* 0x000f620008000a00 */
[----:B-1----:R-:W-:Y:S01]  /*8e40*/  MOV R5, UR9 ;  /* 0x0000000900057c02 */ /* 0x002fe20008000f00 */
[----:B------:R-:W-:Y:S01]  /*8e50*/  IMAD.U32 R4, RZ, RZ, UR8 ;  /* 0x00000008ff047e24 */ /* 0x000fe2000f8e00ff */
[----:B--2---:R-:W-:Y:S01]  /*8e60*/  MOV R7, UR7 ;  /* 0x0000000700077c02 */ /* 0x004fe20008000f00 */
[----:B------:R-:W-:Y:S01]  /*8e70*/  IMAD.U32 R6, RZ, RZ, UR6 ;  /* 0x00000006ff067e24 */ /* 0x000fe2000f8e00ff */
[----:B-----5:R-:W-:Y:S01]  /*8e80*/  MOV R11, UR5 ;  /* 0x00000005000b7c02 */ /* 0x020fe20008000f00 */
[----:B------:R-:W-:Y:S02]  /*8e90*/  IMAD.U32 R10, RZ, RZ, UR4 ;  /* 0x00000004ff0a7e24 */ /* 0x000fe4000f8e00ff */
[----:B------:R-:W-:Y:S07]  /*8ea0*/  LEPC R20, `(.L_x_108) ;  /* 0x000000001014794e */ /* 0x000fee0000000000 */
[----:B---34-:R-:W-:Y:S05]  /*8eb0*/  CALL.ABS.NOINC R2 ;  /* 0x0000000002007343 */ /* 0x018fea0003c00000 */
.L_x_108:
[----:B------:R-:W-:Y:S05]  /*8ec0*/  WARPSYNC.ALL ;  /* 0x0000000000007948 */ /* 0x000fea0003800000 */
[----:B------:R-:W-:Y:S01]  /*8ed0*/  R2UR UR4, R39 ;  /* 0x00000000270472ca */ /* 0x000fe200000e0000 */
[--C-:B-1----:R-:W-:Y:S01]  /*8ee0*/  HADD2.F32 R40, -RZ, R48.reuse.H0_H0 ;  /* 0x20000030ff287230 */ /* 0x102fe20000004100 */
[----:B------:R-:W-:Y:S01]  /*8ef0*/  ISETP.NE.AND P6, PT, R98, RZ, PT ;  /* 0x000000ff6200720c */ /* 0x000fe20003fc5270 */
[----:B------:R-:W-:Y:S01]  /*8f00*/  HADD2.F32 R43, -RZ, R48.H1_H1 ;  /* 0x30000030ff2b7230 */ /* 0x000fe20000004100 */
[----:B------:R-:W-:Y:S01]  /*8f10*/  ISETP.NE.AND P0, PT, R88, RZ, PT ;  /* 0x000000ff5800720c */ /* 0x000fe20003f05270 */
[----:B------:R-:W-:Y:S01]  /*8f20*/  HADD2.F32 R42, -RZ, R49.H0_H0 ;  /* 0x20000031ff2a7230 */ /* 0x000fe20000004100 */
[----:B------:R-:W-:Y:S01]  /*8f30*/  MOV R61, UR49 ;  /* 0x00000031003d7c02 */ /* 0x000fe20008000f00 */
[--C-:B------:R-:W-:Y:S01]  /*8f40*/  HADD2.F32 R45, -RZ, R51.reuse.H0_H0 ;  /* 0x20000033ff2d7230 */ /* 0x100fe20000004100 */
[----:B------:R-:W-:Y:S01]  /*8f50*/  BSSY.RECONVERGENT B0, `(.L_x_109) ;  /* 0x0000087000007945 */ /* 0x000fe20003800200 */
[----:B------:R-:W-:Y:S01]  /*8f60*/  HADD2.F32 R44, -RZ, R51.H1_H1 ;  /* 0x30000033ff2c7230 */ /* 0x000fe20000004100 */
[----:B------:R-:W-:Y:S03]  /*8f70*/  LEA R62, R47, UR50, 0x3 ;  /* 0x000000322f3e7c11 */ /* 0x000fe6000f8e18ff */
[----:B------:R-:W1:Y:S02]  /*8f80*/  LDTM.x32 R4, tmem[UR4+0x40] ;  /* 0x00004004000479ee */ /* 0x000e6400082c0000 */
[----:B------:R-:W-:Y:S02]  /*8f90*/  @P6 LEA R61, R61, UR50, 0x3 ;  /* 0x000000323d3d6c11 */ /* 0x000fe4000f8e18ff */
[----:B------:R-:W-:Y:S02]  /*8fa0*/  @P6 SHF.L.U32 R63, R85, 0x1f, RZ ;  /* 0x0000001f553f6819 */ /* 0x000fe400000006ff */
[----:B------:R-:W-:Y:S04]  /*8fb0*/  @P6 IADD3 R61, PT, PT, R61, 0x80, RZ ;  /* 0x000000803d3d6810 */ /* 0x000fe80007ffe0ff */
[----:B------:R-:W-:Y:S01]  /*8fc0*/  @P6 PRMT R61, R104, 0x654, R61 ;  /* 0x00000654683d6816 */ /* 0x000fe2000000003d */
[C---:B-1----:R-:W-:Y:S01]  /*8fd0*/  FMUL R0, R38.reuse, R4 ;  /* 0x0000000426007220 */ /* 0x042fe20000400000 */
[C---:B------:R-:W-:Y:S01]  /*8fe0*/  FMUL R2, R38.reuse, R5 ;  /* 0x0000000526027220 */ /* 0x040fe20000400000 */
[C---:B------:R-:W-:Y:S01]  /*8ff0*/  FMUL R3, R38.reuse, R6 ;  /* 0x0000000626037220 */ /* 0x040fe20000400000 */
[C---:B------:R-:W-:Y:S01]  /*9000*/  FMUL R7, R38.reuse, R7 ;  /* 0x0000000726077220 */ /* 0x040fe20000400000 */
[C---:B------:R-:W-:Y:S01]  /*9010*/  FFMA R0, R41.reuse, R40, R0 ;  /* 0x0000002829007223 */ /* 0x040fe20000000000 */
[----:B------:R-:W-:Y:S02]  /*9020*/  HADD2.F32 R40, -RZ, R49.H1_H1 ;  /* 0x30000031ff287230 */ /* 0x000fe40000004100 */
[C---:B------:R-:W-:Y:S01]  /*9030*/  FFMA R2, R41.reuse, R43, R2 ;  /* 0x0000002b29027223 */ /* 0x040fe20000000002 */
[C---:B------:R-:W-:Y:S01]  /*9040*/  FFMA R3, R41.reuse, R42, R3 ;  /* 0x0000002a29037223 */ /* 0x040fe20000000003 */
[--C-:B------:R-:W-:Y:S02]  /*9050*/  HADD2.F32 R43, -RZ, R50.reuse.H0_H0 ;  /* 0x20000032ff2b7230 */ /* 0x100fe40000004100 */
[----:B------:R-:W-:Y:S01]  /*9060*/  FMUL R4, R38, R8 ;  /* 0x0000000826047220 */ /* 0x000fe20000400000 */
[----:B------:R-:W-:Y:S01]  /*9070*/  HADD2.F32 R42, -RZ, R50.H1_H1 ;  /* 0x30000032ff2a7230 */ /* 0x000fe20000004100 */
[----:B----4-:R-:W-:Y:S01]  /*9080*/  F2FP.F16.F32.PACK_AB R68, R2, R0 ;  /* 0x000000000244723e */ /* 0x010fe200000000ff */
[C---:B------:R-:W-:Y:S01]  /*9090*/  FFMA R7, R41.reuse, R40, R7 ;  /* 0x0000002829077223 */ /* 0x040fe20000000007 */
[----:B------:R-:W-:Y:S01]  /*90a0*/  FFMA R4, R41, R43, R4 ;  /* 0x0000002b29047223 */ /* 0x000fe20000000004 */
[C---:B------:R-:W-:Y:S01]  /*90b0*/  FMUL R5, R38.reuse, R9 ;  /* 0x0000000926057220 */ /* 0x040fe20000400000 */
[C---:B------:R-:W-:Y:S01]  /*90c0*/  FMUL R6, R38.reuse, R10 ;  /* 0x0000000a26067220 */ /* 0x040fe20000400000 */
[C---:B------:R-:W-:Y:S01]  /*90d0*/  FMUL R11, R38.reuse, R11 ;  /* 0x0000000b260b7220 */ /* 0x040fe20000400000 */
[--C-:B------:R-:W-:Y:S01]  /*90e0*/  HADD2.F32 R40, -RZ, R56.reuse.H0_H0 ;  /* 0x20000038ff287230 */ /* 0x100fe20000004100 */
[----:B------:R-:W-:Y:S01]  /*90f0*/  F2FP.F16.F32.PACK_AB R69, R7, R3 ;  /* 0x000000030745723e */ /* 0x000fe200000000ff */
[C---:B------:R-:W-:Y:S01]  /*9100*/  FFMA R5, R41.reuse, R42, R5 ;  /* 0x0000002a29057223 */ /* 0x040fe20000000005 */
[C---:B------:R-:W-:Y:S01]  /*9110*/  FFMA R6, R41.reuse, R45, R6 ;  /* 0x0000002d29067223 */ /* 0x040fe20000000006 */
[----:B------:R-:W-:Y:S01]  /*9120*/  FFMA R11, R41, R44, R11 ;  /* 0x0000002c290b7223 */ /* 0x000fe2000000000b */
[C---:B------:R-:W-:Y:S01]  /*9130*/  FMUL R8, R38.reuse, R12 ;  /* 0x0000000c26087220 */ /* 0x040fe20000400000 */
[----:B------:R-:W-:Y:S01]  /*9140*/  HADD2.F32 R42, -RZ, R56.H1_H1 ;  /* 0x30000038ff2a7230 */ /* 0x000fe20000004100 */
[----:B------:R-:W-:Y:S01]  /*9150*/  F2FP.F16.F32.PACK_AB R70, R5, R4 ;  /* 0x000000040546723e */ /* 0x000fe200000000ff */
[C---:B------:R-:W-:Y:S01]  /*9160*/  FMUL R9, R38.reuse, R13 ;  /* 0x0000000d26097220 */ /* 0x040fe20000400000 */
[----:B------:R-:W-:Y:S01]  /*9170*/  F2FP.F16.F32.PACK_AB R71, R11, R6 ;  /* 0x000000060b47723e */ /* 0x000fe200000000ff */
[C---:B------:R-:W-:Y:S01]  /*9180*/  FFMA R8, R41.reuse, R40, R8 ;  /* 0x0000002829087223 */ /* 0x040fe20000000008 */
[--C-:B------:R-:W-:Y:S02]  /*9190*/  HADD2.F32 R43, -RZ, R57.reuse.H0_H0 ;  /* 0x20000039ff2b7230 */ /* 0x100fe40000004100 */
[----:B------:R-:W-:Y:S01]  /*91a0*/  FFMA R9, R41, R42, R9 ;  /* 0x0000002a29097223 */ /* 0x000fe20000000009 */
[C---:B------:R-:W-:Y:S01]  /*91b0*/  FMUL R10, R38.reuse, R14 ;  /* 0x0000000e260a7220 */ /* 0x040fe20000400000 */
[----:B------:R1:W-:Y:S01]  /*91c0*/  STS.128 [R86+0x4000], R68 ;  /* 0x0040004456007388 */ /* 0x0003e20000000c00 */
[----:B------:R-:W-:Y:S02]  /*91d0*/  HADD2.F32 R40, -RZ, R57.H1_H1 ;  /* 0x30000039ff287230 */ /* 0x000fe40000004100 */
[C---:B------:R-:W-:Y:S01]  /*91e0*/  FMUL R15, R38.reuse, R15 ;  /* 0x0000000f260f7220 */ /* 0x040fe20000400000 */
        /* <DEDUP_REMOVED lines=14> */
[C---:B------:R-:W-:Y:S01]  /*92d0*/  FMUL R16, R38.reuse, R20 ;  /* 0x0000001426107220 */ /* 0x040fe20000400000 */
[C---:B------:R-:W-:Y:S01]  /*92e0*/  FFMA R14, R41.reuse, R43, R14 ;  /* 0x0000002b290e7223 */ /* 0x040fe2000000000e */
[--C-:B------:R-:W-:Y:S02]  /*92f0*/  HADD2.F32 R43, -RZ, R64.reuse.H0_H0 ;  /* 0x20000040ff2b7230 */ /* 0x100fe40000004100 */
        /* <DEDUP_REMOVED lines=22> */
[----:B------:R-:W-:Y:S01]  /*9460*/  FFMA R27, R41, R42, R27 ;  /* 0x0000002a291b7223 */ /* 0x000fe2000000001b */
[--C-:B------:R-:W-:Y:S02]  /*9470*/  HADD2.F32 R40, -RZ, R72.reuse.H0_H0 ;  /* 0x20000048ff287230 */ /* 0x100fe40000004100 */
        /* <DEDUP_REMOVED lines=22> */
[----:B-1----:R-:W-:Y:S01]  /*95e0*/  F2FP.F16.F32.PACK_AB R68, R17, R16 ;  /* 0x000000101144723e */ /* 0x002fe200000000ff */
        /* <DEDUP_REMOVED lines=29> */
.L_x_110:
[----:B------:R-:W-:Y:S05]  /*97c0*/  BSYNC.RECONVERGENT B0 ;  /* 0x0000000000007941 */ /* 0x000fea0003800200 */
.L_x_109:
[----:B------:R-:W-:Y:S01]  /*97d0*/  BAR.SYNC.DEFER_BLOCKING 0x1, 0x80 ;  /* 0x0042000000007b1d */ /* 0x000fe20000010000 */
[----:B------:R-:W-:Y:S04]  /*97e0*/  UIADD3 UR4, UPT, UPT, UR49, 0x1, URZ ;  /* 0x0000000131047890 */ /* 0x000fe8000fffe0ff */
[----:B------:R-:W-:Y:S04]  /*97f0*/  UISETP.NE.AND UP0, UPT, UR4, 0x4, UPT ;  /* 0x000000040400788c */ /* 0x000fe8000bf05270 */
[----:B------:R-:W-:Y:S01]  /*9800*/  USEL UR51, UR4, URZ, UP0 ;  /* 0x000000ff04337287 */ /* 0x000fe20008000000 */
[----:B------:R1:W-:Y:S01]  /*9810*/  @P6 SYNCS.ARRIVE.TRANS64.RED.A1T0 RZ, [R61+URZ], RZ ;  /* 0x000000ff3dff69a7 */ /* 0x0003e200081004ff */
[----:B------:R-:W-:Y:S01]  /*9820*/  BSSY B1, `(.L_x_111) ;  /* 0x0000017000017945 */ /* 0x000fe20003800000 */
[----:B------:R-:W4:Y:S02]  /*9830*/  @P6 SYNCS.PHASECHK.TRANS64.TRYWAIT P0, [R62+URZ+0x60], R63 ;  /* 0x0000603f3e0065a7 */ /* 0x000f2400080011ff */
[----:B----4-:R-:W-:Y:S01]  /*9840*/  @P6 SEL R46, RZ, 0x1, !P0 ;  /* 0x00000001ff2e6807 */ /* 0x010fe20004000000 */
        /* <DEDUP_REMOVED lines=13> */
.L_x_114:
[----:B------:R-:W-:Y:S05]  /*9920*/  BSYNC B0 ;  /* 0x0000000000007941 */ /* 0x000fea0003800000 */
.L_x_113:
[----:B------:R-:W-:Y:S11]  /*9930*/  ISETP.NE.AND P0, PT, R60, RZ, PT ;  /* 0x000000ff3c00720c */ /* 0x000ff60003f05270 */
[----:B------:R-:W-:Y:S02]  /*9940*/  @!UPT UIADD3 URZ, UPT, UPT, URZ, URZ, URZ ;  /* 0x000000fffffff290 */ /* 0x000fe4000fffe0ff */
[----:B------:R4:W1:Y:S04]  /*9950*/  @P0 LDS.128 R48, [R3] ;  /* 0x0000000003300984 */ /* 0x0008680000000c00 */
[----:B------:R4:W1:Y:S04]  /*9960*/  @P0 LDS.128 R56, [R2+0x10] ;  /* 0x0000100002380984 */ /* 0x0008680000000c00 */
[----:B------:R4:W1:Y:S04]  /*9970*/  @P0 LDS.128 R64, [R0+0x20] ;  /* 0x0000200000400984 */ /* 0x0008680000000c00 */
[----:B------:R4:W1:Y:S02]  /*9980*/  @P0 LDS.128 R72, [R47+0x30] ;  /* 0x000030002f480984 */ /* 0x0008640000000c00 */
.L_x_112:
[----:B------:R-:W-:Y:S05]  /*9990*/  BSYNC B1 ;  /* 0x0000000000017941 */ /* 0x000fea0003800000 */
.L_x_111:
[----:B----4-:R-:W-:Y:S05]  /*99a0*/  VIADD R3, R39, 0x60 ;  /* 0x0000006027037836 */ /* 0x010fea0000000000 */
        /* <DEDUP_REMOVED lines=9> */
[----:B------:R-:W4:Y:S01]  /*9a40*/  LDCU.64 UR6, c[0x4][0x78] ;  /* 0x01000f00ff0677ac */ /* 0x000f220008000a00 */
[----:B------:R-:W2:Y:S01]  /*9a50*/  LDC.64 R2, c[0x4][R3] ;  /* 0x0100000003027b82 */ /* 0x000ea20000000a00 */
[----:B------:R-:W5:Y:S01]  /*9a60*/  LDCU.64 UR4, c[0x4][0x10] ;  /* 0x01000200ff0477ac */ /* 0x000f620008000a00 */
[----:B-1----:R-:W-:Y:S01]  /*9a70*/  MOV R5, UR9 ;  /* 0x0000000900057c02 */ /* 0x002fe20008000f00 */
[----:B------:R-:W-:Y:S01]  /*9a80*/  IMAD.U32 R4, RZ, RZ, UR8 ;  /* 0x00000008ff047e24 */ /* 0x000fe2000f8e00ff */
[----:B----4-:R-:W-:Y:S01]  /*9a90*/  MOV R7, UR7 ;  /* 0x0000000700077c02 */ /* 0x010fe20008000f00 */
[----:B------:R-:W-:Y:S01]  /*9aa0*/  IMAD.U32 R6, RZ, RZ, UR6 ;  /* 0x00000006ff067e24 */ /* 0x000fe2000f8e00ff */
[----:B-----5:R-:W-:Y:S01]  /*9ab0*/  MOV R11, UR5 ;  /* 0x00000005000b7c02 */ /* 0x020fe20008000f00 */
[----:B------:R-:W-:Y:S02]  /*9ac0*/  IMAD.U32 R10, RZ, RZ, UR4 ;  /* 0x00000004ff0a7e24 */ /* 0x000fe4000f8e00ff */
[----:B------:R-:W-:Y:S07]  /*9ad0*/  LEPC R20, `(.L_x_116) ;  /* 0x000000001014794e */ /* 0x000fee0000000000 */
[----:B--23--:R-:W-:Y:S05]  /*9ae0*/  CALL.ABS.NOINC R2 ;  /* 0x0000000002007343 */ /* 0x00cfea0003c00000 */
.L_x_116:
[----:B------:R-:W-:Y:S01]  /*9af0*/  ISETP.NE.AND P0, PT, R88, RZ, PT ;  /* 0x000000ff5800720c */ /* 0x000fe20003f05270 */
[----:B------:R-:W-:Y:S05]  /*9b00*/  WARPSYNC.ALL ;  /* 0x0000000000007948 */ /* 0x000fea0003800000 */
[----:B------:R-:W-:Y:S01]  /*9b10*/  R2UR UR4, R39 ;  /* 0x00000000270472ca */ /* 0x000fe200000e0000 */
[----:B------:R-:W4:Y:S01]  /*9b20*/  S2UR UR6, SR_CgaCtaId ;  /* 0x00000000000679c3 */ /* 0x000f220000008800 */
[----:B------:R-:W-:Y:S01]  /*9b30*/  R2UR UR5, R100 ;  /* 0x00000000640572ca */ /* 0x000fe200000e0000 */
[--C-:B-1----:R-:W-:Y:S01]  /*9b40*/  HADD2.F32 R40, -RZ, R48.reuse.H0_H0 ;  /* 0x20000030ff287230 */ /* 0x102fe20000004100 */
[----:B------:R-:W-:Y:S01]  /*9b50*/  BSSY.RECONVERGENT B0, `(.L_x_117) ;  /* 0x0000089000007945 */ /* 0x000fe20003800200 */
[----:B------:R-:W-:Y:S02]  /*9b60*/  HADD2.F32 R42, -RZ, R48.H1_H1 ;  /* 0x30000030ff2a7230 */ /* 0x000fe40000004100 */
[--C-:B------:R-:W-:Y:S02]  /*9b70*/  HADD2.F32 R43, -RZ, R49.reuse.H0_H0 ;  /* 0x20000031ff2b7230 */ /* 0x100fe40000004100 */
[----:B------:R-:W-:Y:S02]  /*9b80*/  HADD2.F32 R44, -RZ, R49.H1_H1 ;  /* 0x30000031ff2c7230 */ /* 0x000fe40000004100 */
[--C-:B------:R-:W-:Y:S02]  /*9b90*/  HADD2.F32 R45, -RZ, R50.reuse.H0_H0 ;  /* 0x20000032ff2d7230 */ /* 0x100fe40000004100 */
[----:B------:R-:W1:Y:S01]  /*9ba0*/  LDTM.x32 R4, tmem[UR4+0x60] ;  /* 0x00006004000479ee */ /* 0x000e6200082c0000 */
[----:B------:R-:W-:Y:S01]  /*9bb0*/  NOP ;  /* 0x0000000000007918 */ /* 0x000fe20000000000 */
[----:B------:R-:W-:Y:S01]  /*9bc0*/  UIADD3 UR4, UPT, UPT, UR5, 0xd0, URZ ;  /* 0x000000d005047890 */ /* 0x000fe2000fffe0ff */
[----:B------:R-:W-:Y:S02]  /*9bd0*/  HADD2.F32 R46, -RZ, R50.H1_H1 ;  /* 0x30000032ff2e7230 */ /* 0x000fe40000004100 */
[--C-:B------:R-:W-:Y:S02]  /*9be0*/  HADD2.F32 R47, -RZ, R51.reuse.H0_H0 ;  /* 0x20000033ff2f7230 */ /* 0x100fe40000004100 */
[----:B------:R-:W-:Y:S02]  /*9bf0*/  HADD2.F32 R49, -RZ, R51.H1_H1 ;  /* 0x30000033ff317230 */ /* 0x000fe40000004100 */
[--C-:B------:R-:W-:Y:S02]  /*9c00*/  HADD2.F32 R48, -RZ, R56.reuse.H0_H0 ;  /* 0x20000038ff307230 */ /* 0x100fe40000004100 */
[----:B------:R-:W-:Y:S02]  /*9c10*/  HADD2.F32 R51, -RZ, R56.H1_H1 ;  /* 0x30000038ff337230 */ /* 0x000fe40000004100 */
[--C-:B------:R-:W-:Y:S02]  /*9c20*/  HADD2.F32 R50, -RZ, R57.reuse.H0_H0 ;  /* 0x20000039ff327230 */ /* 0x100fe40000004100 */
[----:B--2---:R-:W-:Y:S02]  /*9c30*/  HADD2.F32 R52, -RZ, R57.H1_H1 ;  /* 0x30000039ff347230 */ /* 0x004fe40000004100 */
[--C-:B------:R-:W-:Y:S02]  /*9c40*/  HADD2.F32 R53, -RZ, R58.reuse.H0_H0 ;  /* 0x2000003aff357230 */ /* 0x100fe40000004100 */
[----:B------:R-:W-:Y:S02]  /*9c50*/  HADD2.F32 R54, -RZ, R58.H1_H1 ;  /* 0x3000003aff367230 */ /* 0x000fe40000004100 */
[--C-:B------:R-:W-:Y:S02]  /*9c60*/  HADD2.F32 R55, -RZ, R59.reuse.H0_H0 ;  /* 0x2000003bff377230 */ /* 0x100fe40000004100 */
[----:B------:R-:W-:Y:S01]  /*9c70*/  HADD2.F32 R56, -RZ, R59.H1_H1 ;  /* 0x3000003bff387230 */ /* 0x000fe20000004100 */
[----:B----4-:R-:W-:Y:S01]  /*9c80*/  UPRMT UR4, UR6, 0x654, UR4 ;  /* 0x0000065406047896 */ /* 0x010fe20008000004 */
[C---:B-1----:R-:W-:Y:S01]  /*9c90*/  FMUL R4, R38.reuse, R4 ;  /* 0x0000000426047220 */ /* 0x042fe20000400000 */
[C---:B------:R-:W-:Y:S01]  /*9ca0*/  FMUL R5, R38.reuse, R5 ;  /* 0x0000000526057220 */ /* 0x040fe20000400000 */
[C---:B------:R-:W-:Y:S01]  /*9cb0*/  FMUL R6, R38.reuse, R6 ;  /* 0x0000000626067220 */ /* 0x040fe20000400000 */
[C---:B------:R-:W-:Y:S01]  /*9cc0*/  FMUL R7, R38.reuse, R7 ;  /* 0x0000000726077220 */ /* 0x040fe20000400000 */
[C---:B------:R-:W-:Y:S01]  /*9cd0*/  FFMA R4, R41.reuse, R40, R4 ;  /* 0x0000002829047223 */ /* 0x040fe20000000004 */
[C---:B------:R-:W-:Y:S01]  /*9ce0*/  FFMA R5, R41.reuse, R42, R5 ;  /* 0x0000002a29057223 */ /* 0x040fe20000000005 */
[C---:B------:R-:W-:Y:S01]  /*9cf0*/  FFMA R6, R41.reuse, R43, R6 ;  /* 0x0000002b29067223 */ /* 0x040fe20000000006 */
[----:B------:R-:W-:Y:S01]  /*9d00*/  FFMA R7, R41, R44, R7 ;  /* 0x0000002c29077223 */ /* 0x000fe20000000007 */
[----:B------:R-:W-:Y:S01]  /*9d10*/  SYNCS.ARRIVE.TRANS64.RED.A1T0 RZ, [UR4], RZ ;  /* 0x000000ffffff79a7 */ /* 0x000fe20008100404 */
[C---:B------:R-:W-:Y:S01]  /*9d20*/  FMUL R8, R38.reuse, R8 ;  /* 0x0000000826087220 */ /* 0x040fe20000400000 */
[----:B------:R-:W-:Y:S01]  /*9d30*/  F2FP.F16.F32.PACK_AB R100, R5, R4 ;  /* 0x000000040564723e */ /* 0x000fe200000000ff */
[C---:B------:R-:W-:Y:S01]  /*9d40*/  FMUL R9, R38.reuse, R9 ;  /* 0x0000000926097220 */ /* 0x040fe20000400000 */
[----:B------:R-:W-:Y:S01]  /*9d50*/  F2FP.F16.F32.PACK_AB R101, R7, R6 ;  /* 0x000000060765723e */ /* 0x000fe200000000ff */
[C---:B------:R-:W-:Y:S01]  /*9d60*/  FFMA R8, R41.reuse, R45, R8 ;  /* 0x0000002d29087223 */ /* 0x040fe20000000008 */
[C---:B------:R-:W-:Y:S01]  /*9d70*/  FMUL R0, R38.reuse, R10 ;  /* 0x0000000a26007220 */ /* 0x040fe20000400000 */
[C---:B------:R-:W-:Y:S01]  /*9d80*/  FFMA R9, R41.reuse, R46, R9 ;  /* 0x0000002e29097223 */ /* 0x040fe20000000009 */
[C---:B------:R-:W-:Y:S01]  /*9d90*/  FMUL R2, R38.reuse, R11 ;  /* 0x0000000b26027220 */ /* 0x040fe20000400000 */
[C---:B------:R-:W-:Y:S01]  /*9da0*/  FMUL R3, R38.reuse, R12 ;  /* 0x0000000c26037220 */ /* 0x040fe20000400000 */
[----:B------:R-:W-:Y:S01]  /*9db0*/  FFMA R0, R41, R47, R0 ;  /* 0x0000002f29007223 */ /* 0x000fe20000000000 */
[C---:B------:R-:W-:Y:S01]  /*9dc0*/  FMUL R10, R38.reuse, R13 ;  /* 0x0000000d260a7220 */ /* 0x040fe20000400000 */
[----:B------:R-:W-:Y:S01]  /*9dd0*/  F2FP.F16.F32.PACK_AB R102, R9, R8 ;  /* 0x000000080966723e */ /* 0x000fe200000000ff */
[C---:B------:R-:W-:Y:S01]  /*9de0*/  FFMA R2, R41.reuse, R49, R2 ;  /* 0x0000003129027223 */ /* 0x040fe20000000002 */
[C---:B------:R-:W-:Y:S01]  /*9df0*/  FFMA R3, R41.reuse, R48, R3 ;  /* 0x0000003029037223 */ /* 0x040fe20000000003 */
[C---:B------:R-:W-:Y:S01]  /*9e00*/  FFMA R10, R41.reuse, R51, R10 ;  /* 0x00000033290a7223 */ /* 0x040fe2000000000a */
[C---:B------:R-:W-:Y:S01]  /*9e10*/  FMUL R11, R38.reuse, R14 ;  /* 0x0000000e260b7220 */ /* 0x040fe20000400000 */
[C---:B------:R-:W-:Y:S01]  /*9e20*/  FMUL R15, R38.reuse, R15 ;  /* 0x0000000f260f7220 */ /* 0x040fe20000400000 */
[C---:B------:R-:W-:Y:S01]  /*9e30*/  FMUL R12, R38.reuse, R16 ;  /* 0x00000010260c7220 */ /* 0x040fe20000400000 */
[C---:B------:R-:W-:Y:S01]  /*9e40*/  FMUL R13, R38.reuse, R17 ;  /* 0x00000011260d7220 */ /* 0x040fe20000400000 */
[C---:B------:R-:W-:Y:S01]  /*9e50*/  FFMA R11, R41.reuse, R50, R11 ;  /* 0x00000032290b7223 */ /* 0x040fe2000000000b */
[C---:B------:R-:W-:Y:S01]  /*9e60*/  FMUL R14, R38.reuse, R18 ;  /* 0x00000012260e7220 */ /* 0x040fe20000400000 */
[C---:B------:R-:W-:Y:S01]  /*9e70*/  FFMA R15, R41.reuse, R52, R15 ;  /* 0x00000034290f7223 */ /* 0x040fe2000000000f */
[--C-:B------:R-:W-:Y:S02]  /*9e80*/  HADD2.F32 R57, -RZ, R64.reuse.H0_H0 ;  /* 0x20000040ff397230 */ /* 0x100fe40000004100 */
[----:B------:R-:W-:Y:S01]  /*9e90*/  FMUL R19, R38, R19 ;  /* 0x0000001326137220 */ /* 0x000fe20000400000 */
[----:B------:R-:W-:Y:S01]  /*9ea0*/  F2FP.F16.F32.PACK_AB R103, R2, R0 ;  /* 0x000000000267723e */ /* 0x000fe200000000ff */
[C---:B------:R-:W-:Y:S01]  /*9eb0*/  FFMA R12, R41.reuse, R53, R12 ;  /* 0x00000035290c7223 */ /* 0x040fe2000000000c */
[----:B------:R-:W-:Y:S02]  /*9ec0*/  HADD2.F32 R58, -RZ, R64.H1_H1 ;  /* 0x30000040ff3a7230 */ /* 0x000fe40000004100 */
[C---:B------:R-:W-:Y:S01]  /*9ed0*/  FMUL R16, R38.reuse, R20 ;  /* 0x0000001426107220 */ /* 0x040fe20000400000 */
[C---:B------:R-:W-:Y:S01]  /*9ee0*/  FFMA R13, R41.reuse, R54, R13 ;  /* 0x00000036290d7223 */ /* 0x040fe2000000000d */
[----:B------:R1:W-:Y:S01]  /*9ef0*/  STS.128 [R86+0x6000], R100 ;  /* 0x0060006456007388 */ /* 0x0003e20000000c00 */
[--C-:B------:R-:W-:Y:S02]  /*9f00*/  HADD2.F32 R59, -RZ, R65.reuse.H0_H0 ;  /* 0x20000041ff3b7230 */ /* 0x100fe40000004100 */
[C---:B------:R-:W-:Y:S01]  /*9f10*/  FMUL R17, R38.reuse, R21 ;  /* 0x0000001526117220 */ /* 0x040fe20000400000 */
[C---:B------:R-:W-:Y:S01]  /*9f20*/  FFMA R14, R41.reuse, R55, R14 ;  /* 0x00000037290e7223 */ /* 0x040fe2000000000e */
[----:B------:R-:W-:Y:S02]  /*9f30*/  HADD2.F32 R60, -RZ, R65.H1_H1 ;  /* 0x30000041ff3c7230 */ /* 0x000fe40000004100 */
[C---:B------:R-:W-:Y:S01]  /*9f40*/  FMUL R18, R38.reuse, R22 ;  /* 0x0000001626127220 */ /* 0x040fe20000400000 */
[C---:B------:R-:W-:Y:S01]  /*9f50*/  FFMA R19, R41.reuse, R56, R19 ;  /* 0x0000003829137223 */ /* 0x040fe20000000013 */
        /* <DEDUP_REMOVED lines=13> */
[----:B------:R-:W-:Y:S01]  /*a030*/  FMUL R27, R38, R27 ;  /* 0x0000001b261b7220 */ /* 0x000fe20000400000 */
[----:B------:R-:W-:Y:S01]  /*a040*/  F2FP.F16.F32.PACK_AB R108, R10, R3 ;  /* 0x000000030a6c723e */ /* 0x000fe200000000ff */
[----:B------:R-:W-:Y:S01]  /*a050*/  FFMA R20, R41, R61, R20 ;  /* 0x0000003d29147223 */ /* 0x000fe20000000014 */
[----:B------:R-:W-:Y:S01]  /*a060*/  F2FP.F16.F32.PACK_AB R109, R15, R11 ;  /* 0x0000000b0f6d723e */ /* 0x000fe200000000ff */
[----:B------:R-:W-:Y:S01]  /*a070*/  HADD2.F32 R66, -RZ, R72.H1_H1 ;  /* 0x30000048ff427230 */ /* 0x000fe20000004100 */
[----:B------:R-:W-:Y:S01]  /*a080*/  F2FP.F16.F32.PACK_AB R110, R13, R12 ;  /* 0x0000000c0d6e723e */ /* 0x000fe200000000ff */
[C---:B------:R-:W-:Y:S01]  /*a090*/  FMUL R24, R38.reuse, R28 ;  /* 0x0000001c26187220 */ /* 0x040fe20000400000 */
[----:B------:R-:W-:Y:S01]  /*a0a0*/  F2FP.F16.F32.PACK_AB R111, R19, R14 ;  /* 0x0000000e136f723e */ /* 0x000fe200000000ff */
[C---:B------:R-:W-:Y:S01]  /*a0b0*/  FFMA R21, R41.reuse, R62, R21 ;  /* 0x0000003e29157223 */ /* 0x040fe20000000015 */
[--C-:B------:R-:W-:Y:S02]  /*a0c0*/  HADD2.F32 R67, -RZ, R73.reuse.H0_H0 ;  /* 0x20000049ff437230 */ /* 0x100fe40000004100 */
[C---:B------:R-:W-:Y:S01]  /*a0d0*/  FMUL R25, R38.reuse, R29 ;  /* 0x0000001d26197220 */ /* 0x040fe20000400000 */
[C---:B------:R-:W-:Y:S01]  /*a0e0*/  FFMA R22, R41.reuse, R63, R22 ;  /* 0x0000003f29167223 */ /* 0x040fe20000000016 */
[----:B------:R1:W-:Y:S01]  /*a0f0*/  STS.128 [R96+0x6010], R108 ;  /* 0x0060106c60007388 */ /* 0x0003e20000000c00 */
        /* <DEDUP_REMOVED lines=39> */
[----:B------:R-:W-:Y:S02]  /*a370*/  UIADD3 UR40, UPT, UPT, UR50, 0x6200, URZ ;  /* 0x0000620032287890 */ /* 0x000fe4000fffe0ff */
[----:B------:R-:W-:Y:S02]  /*a380*/  UIADD3 UR41, UPT, UPT, UR52, 0x60, URZ ;  /* 0x0000006034297890 */ /* 0x000fe4000fffe0ff */
[----:B--2---:R-:W-:Y:S04]  /*a390*/  UIADD3 UR4, UP0, UPT, UR6, 0x780, URZ ;  /* 0x0000078006047890 */ /* 0x004fe8000ff1e0ff */
[----:B------:R-:W-:Y:S09]  /*a3a0*/  UIADD3.X UR5, UPT, UPT, URZ, UR7, URZ, UP0, !UPT ;  /* 0x00000007ff057290 */ /* 0x000ff200087fe4ff */
[----:B------:R2:W-:Y:S01]  /*a3b0*/  UTMASTG.5D [UR40], [UR4] ;  /* 0x00000028040073b5 */ /* 0x0005e20008020000 */
[----:B------:R0:W-:Y:S01]  /*a3c0*/  UTMACMDFLUSH ;  /* 0x00000000000079b7 */ /* 0x0001e20000000000 */
[----:B--2---:R-:W-:Y:S04]  /*a3d0*/  DEPBAR.LE SB0, 0x1 ;  /* 0x000080400000791a */ /* 0x004fe80000000000 */
.L_x_118:
[----:B------:R-:W-:Y:S05]  /*a3e0*/  BSYNC.RECONVERGENT B0 ;  /* 0x0000000000007941 */ /* 0x000fea0003800200 */
.L_x_117:
[----:B------:R-:W-:Y:S01]  /*a3f0*/  BAR.SYNC.DEFER_BLOCKING 0x1, 0x80 ;  /* 0x0042000000007b1d */ /* 0x000fe20000010000 */
[----:B------:R-:W-:Y:S01]  /*a400*/  UISETP.NE.AND UP0, UPT, UR54, -0x4, UPT ;  /* 0xfffffffc3600788c */ /* 0x000fe2000bf05270 */
[----:B------:R-:W-:Y:S08]  /*a410*/  IADD3 R0, PT, PT, R36, 0x1, RZ ;  /* 0x0000000124007810 */ /* 0x000ff00007ffe0ff */
[----:B------:R-:W-:Y:S05]  /*a420*/  BRA.U !UP0, `(.L_x_119) ;  /* 0x0000000108247547 */ /* 0x000fea000b800000 */
[----:B------:R-:W-:Y:S01]  /*a430*/  ISETP.NE.AND P0, PT, R98, RZ, PT ;  /* 0x000000ff6200720c */ /* 0x000fe20003f05270 */
[----:B------:R-:W-:Y:S01]  /*a440*/  IMAD.U32 R2, RZ, RZ, UR51 ;  /* 0x00000033ff027e24 */ /* 0x000fe2000f8e00ff */
[----:B------:R-:W-:Y:S04]  /*a450*/  UIADD3 UR4, UPT, UPT, UR51, 0x1, URZ ;  /* 0x0000000133047890 */ /* 0x000fe8000fffe0ff */
[----:B------:R-:W-:Y:S04]  /*a460*/  UISETP.NE.AND UP0, UPT, UR4, 0x4, UPT ;  /* 0x000000040400788c */ /* 0x000fe8000bf05270 */
[----:B------:R-:W-:Y:S03]  /*a470*/  USEL UR51, UR4, URZ, UP0 ;  /* 0x000000ff04337287 */ /* 0x000fe60008000000 */
[----:B------:R-:W-:Y:S05]  /*a480*/  @P0 LEA R2, R2, UR50, 0x3 ;  /* 0x0000003202020c11 */ /* 0x000fea000f8e18ff */
[----:B------:R-:W-:Y:S05]  /*a490*/  @P0 VIADD R3, R2, 0x80 ;  /* 0x0000008002030836 */ /* 0x000fea0000000000 */
[----:B------:R-:W-:Y:S04]  /*a4a0*/  @P0 PRMT R3, R104, 0x654, R3 ;  /* 0x0000065468030816 */ /* 0x000fe80000000003 */
[----:B------:R2:W-:Y:S03]  /*a4b0*/  @P0 SYNCS.ARRIVE.TRANS64.RED.A1T0 RZ, [R3+URZ], RZ ;  /* 0x000000ff03ff09a7 */ /* 0x0005e600081004ff */
.L_x_119:
[----:B------:R-:W-:Y:S01]  /*a4c0*/  R2UR UR5, R81 ;  /* 0x00000000510572ca */ /* 0x000fe200000e0000 */
[----:B------:R-:W-:Y:S01]  /*a4d0*/  UISETP.NE.AND UP0, UPT, UR63, URZ, UPT ;  /* 0x000000ff3f00728c */ /* 0x000fe2000bf05270 */
[----:B------:R-:W-:Y:S01]  /*a4e0*/  R2UR UR4, R82 ;  /* 0x00000000520472ca */ /* 0x000fe200000e0000 */
[----:B------:R-:W-:Y:S01]  /*a4f0*/  UIADD3 UR54, UPT, UPT, UR54, 0x4, URZ ;  /* 0x0000000436367890 */ /* 0x000fe2000fffe0ff */
[----:B------:R-:W-:Y:S02]  /*a500*/  R2UR UR49, R97 ;  /* 0x00000000613172ca */ /* 0x000fe400000e0000 */
[C---:B------:R-:W-:Y:S02]  /*a510*/  ISETP.NE.AND P0, PT, R0.reuse, 0x2, PT ;  /* 0x000000020000780c */ /* 0x040fe40003f05270 */
[----:B------:R-:W-:Y:S02]  /*a520*/  LOP3.LUT R83, R83, 0x1, RZ, 0x3c, !PT ;  /* 0x0000000153537812 */ /* 0x000fe400078e3cff */
[----:B--2---:R-:W-:Y:S02]  /*a530*/  SEL R3, RZ, 0x1, P0 ;  /* 0x00000001ff037807 */ /* 0x004fe40000000000 */
[----:B------:R-:W-:Y:S01]  /*a540*/  SEL R36, R0, RZ, P0 ;  /* 0x000000ff00247207 */ /* 0x000fe20000000000 */
[----:B------:R-:W-:Y:S01]  /*a550*/  UIADD3 UR21, UPT, UPT, UR36, UR5, URZ ;  /* 0x0000000524157290 */ /* 0x000fe2000fffe0ff */
[----:B------:R-:W-:Y:S01]  /*a560*/  LOP3.LUT R84, R84, R3, RZ, 0x3c, !PT ;  /* 0x0000000354547212 */ /* 0x000fe200078e3cff */
[----:B------:R-:W-:Y:S01]  /*a570*/  UIADD3 UR28, UPT, UPT, UR37, UR4, URZ ;  /* 0x00000004251c7290 */ /* 0x000fe2000fffe0ff */
[----:B------:R-:W-:Y:S11]  /*a580*/  BRA.U UP0, `(.L_x_120) ;  /* 0xffffffb900807547 */ /* 0x000ff6000b83ffff */
[----:B------:R-:W-:-:S13]  /*a590*/  R2UR UR4, R93 ;  /* 0x000000005d0472ca */ /* 0x000fda00000e0000 */
[----:B------:R-:W-:-:S09]  /*a5a0*/  UISETP.NE.AND UP0, UPT, UR4, URZ, UPT ;  /* 0x000000ff0400728c */ /* 0x000fd2000bf05270 */
[----:B------:R-:W-:Y:S05]  /*a5b0*/  BRA.U !UP0, `(.L_x_121) ;  /* 0x0000000108487547 */ /* 0x000fea000b800000 */
[----:B------:R-:W2:Y:S02]  /*a5c0*/  LDCU.64 UR4, c[0x0][0x990] ;  /* 0x00013200ff0477ac */ /* 0x000ea40008000a00 */
[----:B--2---:R-:W-:-:S04]  /*a5d0*/  UISETP.NE.U32.AND UP0, UPT, UR4, URZ, UPT ;  /* 0x000000ff0400728c */ /* 0x004fc8000bf05070 */
[----:B------:R-:W-:-:S09]  /*a5e0*/  UISETP.NE.AND.EX UP0, UPT, UR5, URZ, UPT, UP0 ;  /* 0x000000ff0500728c */ /* 0x000fd2000bf05300 */
[----:B------:R-:W-:Y:S05]  /*a5f0*/  BRA.U UP0, `(.L_x_122) ;  /* 0x00000001000c7547 */ /* 0x000fea000b800000 */
[----:B------:R-:W-:-:S13]  /*a600*/  FSETP.NEU.AND P0, PT, R41, RZ, PT ;  /* 0x000000ff2900720b */ /* 0x000fda0003f0d000 */
[----:B------:R-:W-:Y:S05]  /*a610*/  @!P0 EXIT ;  /* 0x000000000000894d */ /* 0x000fea0003800000 */
[----:B------:R-:W-:Y:S05]  /*a620*/  BRA `(.L_x_121) ;  /* 0x00000000002c7947 */ /* 0x000fea0003800000 */
.L_x_122:
[----:B------:R-:W-:Y:S01]  /*a630*/  ISETP.NE.AND P0, PT, R95, RZ, PT ;  /* 0x000000ff5f00720c */ /* 0x000fe20003f05270 */
[----:B------:R-:W-:-:S12]  /*a640*/  BSSY.RECONVERGENT B0, `(.L_x_121) ;  /* 0x0000009000007945 */ /* 0x000fd80003800200 */
[----:B------:R-:W-:Y:S05]  /*a650*/  @P0 BRA `(.L_x_123) ;  /* 0x0000000000140947 */ /* 0x000fea0003800000 */
[----:B------:R-:W2:Y:S02]  /*a660*/  LDCU.64 UR4, c[0x0][0x988] ;  /* 0x00013100ff0477ac */ /* 0x000ea40008000a00 */
[----:B--2---:R-:W-:-:S04]  /*a670*/  ISETP.NE.U32.AND P0, PT, RZ, UR4, PT ;  /* 0x00000004ff007c0c */ /* 0x004fc8000bf05070 */
[----:B------:R-:W-:-:S13]  /*a680*/  ISETP.NE.AND.EX P0, PT, RZ, UR5, PT, P0 ;  /* 0x00000005ff007c0c */ /* 0x000fda000bf05300 */
[----:B------:R-:W-:Y:S05]  /*a690*/  @!P0 EXIT ;  /* 0x000000000000894d */ /* 0x000fea0003800000 */
[----:B------:R-:W-:Y:S05]  /*a6a0*/  BRA `(.L_x_124) ;  /* 0x0000000000087947 */ /* 0x000fea0003800000 */
.L_x_123:
[----:B------:R-:W-:-:S13]  /*a6b0*/  FSETP.NEU.AND P0, PT, R41, RZ, PT ;  /* 0x000000ff2900720b */ /* 0x000fda0003f0d000 */
[----:B------:R-:W-:Y:S05]  /*a6c0*/  @!P0 EXIT ;  /* 0x000000000000894d */ /* 0x000fea0003800000 */
.L_x_124:
[----:B------:R-:W-:Y:S05]  /*a6d0*/  BSYNC.RECONVERGENT B0 ;  /* 0x0000000000007941 */ /* 0x000fea0003800200 */
.L_x_121:
[----:B------:R-:W2:Y:S01]  /*a6e0*/  S2UR UR5, SR_CgaCtaId ;  /* 0x00000000000579c3 */ /* 0x000ea20000008800 */
[----:B------:R-:W-:Y:S01]  /*a6f0*/  ULEA UR4, UR51, UR50, 0x3 ;  /* 0x0000003233047291 */ /* 0x000fe2000f8e18ff */
[----:B------:R-:W-:-:S04]  /*a700*/  DEPBAR.LE SB0, 0x0 ;  /* 0x000080000000791a */ /* 0x000fc80000000000 */
[----:B------:R-:W-:-:S04]  /*a710*/  UIADD3 UR4, UPT, UPT, UR4, 0x80, URZ ;  /* 0x0000008004047890 */ /* 0x000fc8000fffe0ff */
[----:B--2---:R-:W-:-:S09]  /*a720*/  UPRMT UR4, UR5, 0x654, UR4 ;  /* 0x0000065405047896 */ /* 0x004fd20008000004 */
[----:B------:R-:W-:Y:S01]  /*a730*/  SYNCS.ARRIVE.TRANS64.RED.A1T0 RZ, [UR4], RZ ;  /* 0x000000ffffff79a7 */ /* 0x000fe20008100404 */
[----:B------:R-:W-:Y:S05]  /*a740*/  EXIT ;  /* 0x000000000000794d */ /* 0x000fea0003800000 */
.L_x_19:
[----:B------:R-:W-:Y:S07]  /*a750*/  MOV R0, UR45 ;  /* 0x0000002d00007c02 */ /* 0x000fee0008000f00 */
.L_x_125:
[----:B-1----:R1:W2:Y:S02]  /*a760*/  SYNCS.PHASECHK.TRANS64.TRYWAIT P0, [R0+URZ+0x30], R5 ;  /* 0x00003005000075a7 */ /* 0x0022a400080011ff */
[----:B--2---:R-:W-:Y:S05]  /*a770*/  @!P0 NANOSLEEP.SYNCS 0x989680 ;  /* 0x009896800000895d */ /* 0x004fea0003900000 */
[----:B------:R-:W2:Y:S02]  /*a780*/  @!P0 SYNCS.PHASECHK.TRANS64 P0, [R0+URZ+0x30], R5 ;  /* 0x00003005000085a7 */ /* 0x000ea400080010ff */
[----:B--2---:R-:W-:Y:S05]  /*a790*/  @!P0 BRA `(.L_x_125) ;  /* 0xfffffffc00f08947 */ /* 0x004fea000383ffff */
[----:B------:R-:W-:Y:S05]  /*a7a0*/  BRA `(.L_x_18) ;  /* 0xffffff7400847947 */ /* 0x000fea000383ffff */
.L_x_25:
[----:B------:R-:W-:Y:S07]  /*a7b0*/  MOV R0, UR41 ;  /* 0x0000002900007c02 */ /* 0x000fee0008000f00 */
.L_x_126:
[----:B-1----:R1:W2:Y:S02]  /*a7c0*/  SYNCS.PHASECHK.TRANS64.TRYWAIT P0, [R0+URZ+0x30], R5 ;  /* 0x00003005000075a7 */ /* 0x0022a400080011ff */
[----:B--2---:R-:W-:Y:S05]  /*a7d0*/  @!P0 NANOSLEEP.SYNCS 0x989680 ;  /* 0x009896800000895d */ /* 0x004fea0003900000 */
[----:B------:R-:W2:Y:S02]  /*a7e0*/  @!P0 SYNCS.PHASECHK.TRANS64 P0, [R0+URZ+0x30], R5 ;  /* 0x00003005000085a7 */ /* 0x000ea400080010ff */
[----:B--2---:R-:W-:Y:S05]  /*a7f0*/  @!P0 BRA `(.L_x_126) ;  /* 0xfffffffc00f08947 */ /* 0x004fea000383ffff */
[----:B------:R-:W-:Y:S05]  /*a800*/  BRA `(.L_x_24) ;  /* 0xffffff7c00187947 */ /* 0x000fea000383ffff */
.L_x_29:
[----:B-1----:R-:W-:-:S07]  /*a810*/  MOV R0, UR48 ;  /* 0x0000003000007c02 */ /* 0x002fce0008000f00 */
.L_x_127:
[----:B-1----:R1:W2:Y:S02]  /*a820*/  SYNCS.PHASECHK.TRANS64.TRYWAIT P0, [R0+URZ+0xb0], R3 ;  /* 0x0000b003000075a7 */ /* 0x0022a400080011ff */
[----:B--2---:R-:W-:Y:S05]  /*a830*/  @!P0 NANOSLEEP.SYNCS 0x989680 ;  /* 0x009896800000895d */ /* 0x004fea0003900000 */
[----:B------:R-:W2:Y:S02]  /*a840*/  @!P0 SYNCS.PHASECHK.TRANS64 P0, [R0+URZ+0xb0], R3 ;  /* 0x0000b003000085a7 */ /* 0x000ea400080010ff */
[----:B--2---:R-:W-:Y:S05]  /*a850*/  @!P0 BRA `(.L_x_127) ;  /* 0xfffffffc00f08947 */ /* 0x004fea000383ffff */
[----:B------:R-:W-:Y:S05]  /*a860*/  BRA `(.L_x_128) ;  /* 0xffffff8000287947 */ /* 0x000fea000383ffff */
.L_x_33:
[----:B------:R-:W-:-:S07]  /*a870*/  MOV R0, UR4 ;  /* 0x0000000400007c02 */ /* 0x000fce0008000f00 */
.L_x_129:
[----:B-1----:R1:W2:Y:S02]  /*a880*/  SYNCS.PHASECHK.TRANS64.TRYWAIT P0, [R0+URZ], R3 ;  /* 0x00000003000075a7 */ /* 0x0022a400080011ff */
[----:B--2---:R-:W-:Y:S05]  /*a890*/  @!P0 NANOSLEEP.SYNCS 0x989680 ;  /* 0x009896800000895d */ /* 0x004fea0003900000 */
[----:B------:R-:W2:Y:S02]  /*a8a0*/  @!P0 SYNCS.PHASECHK.TRANS64 P0, [R0+URZ], R3 ;  /* 0x00000003000085a7 */ /* 0x000ea400080010ff */
[----:B--2---:R-:W-:Y:S05]  /*a8b0*/  @!P0 BRA `(.L_x_129) ;  /* 0xfffffffc00f08947 */ /* 0x004fea000383ffff */
[----:B------:R-:W-:Y:S05]  /*a8c0*/  BRA `(.L_x_130) ;  /* 0xffffff8400bc7947 */ /* 0x000fea000383ffff */
.L_x_34:
[----:B------:R-:W-:-:S07]  /*a8d0*/  MOV R0, UR5 ;  /* 0x0000000500007c02 */ /* 0x000fce0008000f00 */
.L_x_131:
[----:B-1----:R1:W2:Y:S02]  /*a8e0*/  SYNCS.PHASECHK.TRANS64.TRYWAIT P0, [R0+URZ], R3 ;  /* 0x00000003000075a7 */ /* 0x0022a400080011ff */
[----:B--2---:R-:W-:Y:S05]  /*a8f0*/  @!P0 NANOSLEEP.SYNCS 0x989680 ;  /* 0x009896800000895d */ /* 0x004fea0003900000 */
[----:B------:R-:W2:Y:S02]  /*a900*/  @!P0 SYNCS.PHASECHK.TRANS64 P0, [R0+URZ], R3 ;  /* 0x00000003000085a7 */ /* 0x000ea400080010ff */
[----:B--2---:R-:W-:Y:S05]  /*a910*/  @!P0 BRA `(.L_x_131) ;  /* 0xfffffffc00f08947 */ /* 0x004fea000383ffff */
[----:B------:R-:W-:Y:S05]  /*a920*/  BRA `(.L_x_132) ;  /* 0xffffff8400cc7947 */ /* 0x000fea000383ffff */
.L_x_35:
[----:B------:R-:W-:-:S07]  /*a930*/  MOV R0, UR5 ;  /* 0x0000000500007c02 */ /* 0x000fce0008000f00 */
.L_x_133:
[----:B-1----:R1:W2:Y:S02]  /*a940*/  SYNCS.PHASECHK.TRANS64.TRYWAIT P0, [R0+URZ], R3 ;  /* 0x00000003000075a7 */ /* 0x0022a400080011ff */
[----:B--2---:R-:W-:Y:S05]  /*a950*/  @!P0 NANOSLEEP.SYNCS 0x989680 ;  /* 0x009896800000895d */ /* 0x004fea0003900000 */
[----:B------:R-:W2:Y:S02]  /*a960*/  @!P0 SYNCS.PHASECHK.TRANS64 P0, [R0+URZ], R3 ;  /* 0x00000003000085a7 */ /* 0x000ea400080010ff */
[----:B--2---:R-:W-:Y:S05]  /*a970*/  @!P0 BRA `(.L_x_133) ;  /* 0xfffffffc00f08947 */ /* 0x004fea000383ffff */
[----:B------:R-:W-:Y:S05]  /*a980*/  BRA `(.L_x_134) ;  /* 0xffffff8400dc7947 */ /* 0x000fea000383ffff */
.L_x_36:
[----:B------:R-:W-:-:S07]  /*a990*/  MOV R0, UR5 ;  /* 0x0000000500007c02 */ /* 0x000fce0008000f00 */
.L_x_135:
[----:B-1----:R1:W2:Y:S02]  /*a9a0*/  SYNCS.PHASECHK.TRANS64.TRYWAIT P0, [R0+URZ], R3 ;  /* 0x00000003000075a7 */ /* 0x0022a400080011ff */
[----:B--2---:R-:W-:Y:S05]  /*a9b0*/  @!P0 NANOSLEEP.SYNCS 0x989680 ;  /* 0x009896800000895d */ /* 0x004fea0003900000 */
[----:B------:R-:W2:Y:S02]  /*a9c0*/  @!P0 SYNCS.PHASECHK.TRANS64 P0, [R0+URZ], R3 ;  /* 0x00000003000085a7 */ /* 0x000ea400080010ff */
[----:B--2---:R-:W-:Y:S05]  /*a9d0*/  @!P0 BRA `(.L_x_135) ;  /* 0xfffffffc00f08947 */ /* 0x004fea000383ffff */
[----:B------:R-:W-:Y:S05]  /*a9e0*/  BRA `(.L_x_136) ;  /* 0xffffff8400ec7947 */ /* 0x000fea000383ffff */
.L_x_37:
[----:B------:R-:W-:-:S07]  /*a9f0*/  MOV R0, UR5 ;  /* 0x0000000500007c02 */ /* 0x000fce0008000f00 */
.L_x_137:
[----:B-1----:R1:W2:Y:S02]  /*aa00*/  SYNCS.PHASECHK.TRANS64.TRYWAIT P0, [R0+URZ], R3 ;  /* 0x00000003000075a7 */ /* 0x0022a400080011ff */
[----:B--2---:R-:W-:Y:S05]  /*aa10*/  @!P0 NANOSLEEP.SYNCS 0x989680 ;  /* 0x009896800000895d */ /* 0x004fea0003900000 */
[----:B------:R-:W2:Y:S02]  /*aa20*/  @!P0 SYNCS.PHASECHK.TRANS64 P0, [R0+URZ], R3 ;  /* 0x00000003000085a7 */ /* 0x000ea400080010ff */
[----:B--2---:R-:W-:Y:S05]  /*aa30*/  @!P0 BRA `(.L_x_137) ;  /* 0xfffffffc00f08947 */ /* 0x004fea000383ffff */
[----:B------:R-:W-:Y:S05]  /*aa40*/  BRA `(.L_x_138) ;  /* 0xffffff8400fc7947 */ /* 0x000fea000383ffff */
.L_x_40:
[----:B------:R-:W-:-:S07]  /*aa50*/  MOV R4, UR4 ;  /* 0x0000000400047c02 */ /* 0x000fce0008000f00 */
.L_x_139:
[----:B--2---:R2:W3:Y:S02]  /*aa60*/  SYNCS.PHASECHK.TRANS64.TRYWAIT P1, [R4+URZ+0xb8], R7 ;  /* 0x0000b807040075a7 */ /* 0x0044e400080211ff */
[----:B---3--:R-:W-:Y:S05]  /*aa70*/  @!P1 NANOSLEEP.SYNCS 0x989680 ;  /* 0x009896800000995d */ /* 0x008fea0003900000 */
[----:B------:R-:W3:Y:S02]  /*aa80*/  @!P1 SYNCS.PHASECHK.TRANS64 P1, [R4+URZ+0xb8], R7 ;  /* 0x0000b807040095a7 */ /* 0x000ee400080210ff */
[----:B---3--:R-:W-:Y:S05]  /*aa90*/  @!P1 BRA `(.L_x_139) ;  /* 0xfffffffc00f09947 */ /* 0x008fea000383ffff */
[----:B------:R-:W-:Y:S05]  /*aaa0*/  BRA `(.L_x_140) ;  /* 0xffffff88006c7947 */ /* 0x000fea000383ffff */
.L_x_41:
[----:B--2---:R-:W-:-:S07]  /*aab0*/  MOV R4, UR4 ;  /* 0x0000000400047c02 */ /* 0x004fce0008000f00 */
.L_x_141:
[----:B--2---:R2:W3:Y:S02]  /*aac0*/  SYNCS.PHASECHK.TRANS64.TRYWAIT P1, [R4+URZ+0xb0], R5 ;  /* 0x0000b005040075a7 */ /* 0x0044e400080211ff */
[----:B---3--:R-:W-:Y:S05]  /*aad0*/  @!P1 NANOSLEEP.SYNCS 0x989680 ;  /* 0x009896800000995d */ /* 0x008fea0003900000 */
[----:B------:R-:W3:Y:S02]  /*aae0*/  @!P1 SYNCS.PHASECHK.TRANS64 P1, [R4+URZ+0xb0], R5 ;  /* 0x0000b005040095a7 */ /* 0x000ee400080210ff */
[----:B---3--:R-:W-:Y:S05]  /*aaf0*/  @!P1 BRA `(.L_x_141) ;  /* 0xfffffffc00f09947 */ /* 0x008fea000383ffff */
[----:B------:R-:W-:Y:S05]  /*ab00*/  BRA `(.L_x_142) ;  /* 0xffffff8800747947 */ /* 0x000fea000383ffff */
.L_x_49:
[----:B------:R-:W-:-:S07]  /*ab10*/  MOV R0, UR21 ;  /* 0x0000001500007c02 */ /* 0x000fce0008000f00 */
.L_x_143:
[----:B-1----:R1:W2:Y:S02]  /*ab20*/  SYNCS.PHASECHK.TRANS64.TRYWAIT P0, [R0+URZ+0xb0], R5 ;  /* 0x0000b005000075a7 */ /* 0x0022a400080011ff */
[----:B--2---:R-:W-:Y:S05]  /*ab30*/  @!P0 NANOSLEEP.SYNCS 0x989680 ;  /* 0x009896800000895d */ /* 0x004fea0003900000 */
[----:B------:R-:W2:Y:S02]  /*ab40*/  @!P0 SYNCS.PHASECHK.TRANS64 P0, [R0+URZ+0xb0], R5 ;  /* 0x0000b005000085a7 */ /* 0x000ea400080010ff */
[----:B--2---:R-:W-:Y:S05]  /*ab50*/  @!P0 BRA `(.L_x_143) ;  /* 0xfffffffc00f08947 */ /* 0x004fea000383ffff */
[----:B------:R-:W-:Y:S05]  /*ab60*/  BRA `(.L_x_144) ;  /* 0xffffff8c00fc7947 */ /* 0x000fea000383ffff */
.L_x_50:
[----:B------:R-:W-:-:S07]  /*ab70*/  MOV R5, UR25 ;  /* 0x0000001900057c02 */ /* 0x000fce0008000f00 */
.L_x_145:
[----:B-1----:R1:W2:Y:S02]  /*ab80*/  SYNCS.PHASECHK.TRANS64.TRYWAIT P0, [R5+URZ+0xd0], R0 ;  /* 0x0000d000050075a7 */ /* 0x0022a400080011ff */
[----:B--2---:R-:W-:Y:S05]  /*ab90*/  @!P0 NANOSLEEP.SYNCS 0x989680 ;  /* 0x009896800000895d */ /* 0x004fea0003900000 */
[----:B------:R-:W2:Y:S02]  /*aba0*/  @!P0 SYNCS.PHASECHK.TRANS64 P0, [R5+URZ+0xd0], R0 ;  /* 0x0000d000050085a7 */ /* 0x000ea400080010ff */
[----:B--2---:R-:W-:Y:S05]  /*abb0*/  @!P0 BRA `(.L_x_145) ;  /* 0xfffffffc00f08947 */ /* 0x004fea000383ffff */
[----:B------:R-:W-:Y:S05]  /*abc0*/  BRA `(.L_x_146) ;  /* 0xffffff9000187947 */ /* 0x000fea000383ffff */
.L_x_53:
[----:B-1----:R-:W-:Y:S07]  /*abd0*/  MOV R0, UR17 ;  /* 0x0000001100007c02 */ /* 0x002fee0008000f00 */
.L_x_147:
[----:B-1----:R1:W2:Y:S02]  /*abe0*/  SYNCS.PHASECHK.TRANS64.TRYWAIT P0, [R0+URZ], R5 ;  /* 0x00000005000075a7 */ /* 0x0022a400080011ff */
[----:B--2---:R-:W-:Y:S05]  /*abf0*/  @!P0 NANOSLEEP.SYNCS 0x989680 ;  /* 0x009896800000895d */ /* 0x004fea0003900000 */
[----:B------:R-:W2:Y:S02]  /*ac00*/  @!P0 SYNCS.PHASECHK.TRANS64 P0, [R0+URZ], R5 ;  /* 0x00000005000085a7 */ /* 0x000ea400080010ff */
[----:B--2---:R-:W-:Y:S05]  /*ac10*/  @!P0 BRA `(.L_x_147) ;  /* 0xfffffffc00f08947 */ /* 0x004fea000383ffff */
[----:B------:R-:W-:Y:S05]  /*ac20*/  BRA `(.L_x_52) ;  /* 0xffffff9000487947 */ /* 0x000fea000383ffff */
.L_x_56:
[----:B------:R-:W-:-:S07]  /*ac30*/  MOV R0, UR4 ;  /* 0x0000000400007c02 */ /* 0x000fce0008000f00 */
.L_x_148:
[----:B-1----:R1:W3:Y:S02]  /*ac40*/  SYNCS.PHASECHK.TRANS64.TRYWAIT P0, [R0+URZ], R3 ;  /* 0x00000003000075a7 */ /* 0x0022e400080011ff */
[----:B---3--:R-:W-:Y:S05]  /*ac50*/  @!P0 NANOSLEEP.SYNCS 0x989680 ;  /* 0x009896800000895d */ /* 0x008fea0003900000 */
[----:B------:R-:W3:Y:S02]  /*ac60*/  @!P0 SYNCS.PHASECHK.TRANS64 P0, [R0+URZ], R3 ;  /* 0x00000003000085a7 */ /* 0x000ee400080010ff */
[----:B---3--:R-:W-:Y:S05]  /*ac70*/  @!P0 BRA `(.L_x_148) ;  /* 0xfffffffc00f08947 */ /* 0x008fea000383ffff */
[----:B------:R-:W-:Y:S05]  /*ac80*/  BRA `(.L_x_149) ;  /* 0xffffff9400387947 */ /* 0x000fea000383ffff */
.L_x_57:
[----:B------:R-:W-:-:S07]  /*ac90*/  MOV R0, UR4 ;  /* 0x0000000400007c02 */ /* 0x000fce0008000f00 */
.L_x_150:
[----:B-1----:R1:W2:Y:S02]  /*aca0*/  SYNCS.PHASECHK.TRANS64.TRYWAIT P0, [R0+URZ], R3 ;  /* 0x00000003000075a7 */ /* 0x0022a400080011ff */
[----:B--2---:R-:W-:Y:S05]  /*acb0*/  @!P0 NANOSLEEP.SYNCS 0x989680 ;  /* 0x009896800000895d */ /* 0x004fea0003900000 */
[----:B------:R-:W2:Y:S02]  /*acc0*/  @!P0 SYNCS.PHASECHK.TRANS64 P0, [R0+URZ], R3 ;  /* 0x00000003000085a7 */ /* 0x000ea400080010ff */
[----:B--2---:R-:W-:Y:S05]  /*acd0*/  @!P0 BRA `(.L_x_150) ;  /* 0xfffffffc00f08947 */ /* 0x004fea000383ffff */
[----:B------:R-:W-:Y:S05]  /*ace0*/  BRA `(.L_x_151) ;  /* 0xffffff9400447947 */ /* 0x000fea000383ffff */
.L_x_62:
[----:B------:R-:W-:Y:S07]  /*acf0*/  MOV R0, UR20 ;  /* 0x0000001400007c02 */ /* 0x000fee0008000f00 */
.L_x_152:
[----:B-1----:R1:W2:Y:S02]  /*ad00*/  SYNCS.PHASECHK.TRANS64.TRYWAIT P0, [R0+URZ+0xb0], R3 ;  /* 0x0000b003000075a7 */ /* 0x0022a400080011ff */
[----:B--2---:R-:W-:Y:S05]  /*ad10*/  @!P0 NANOSLEEP.SYNCS 0x989680 ;  /* 0x009896800000895d */ /* 0x004fea0003900000 */
[----:B------:R-:W2:Y:S02]  /*ad20*/  @!P0 SYNCS.PHASECHK.TRANS64 P0, [R0+URZ+0xb0], R3 ;  /* 0x0000b003000085a7 */ /* 0x000ea400080010ff */
[----:B--2---:R-:W-:Y:S05]  /*ad30*/  @!P0 BRA `(.L_x_152) ;  /* 0xfffffffc00f08947 */ /* 0x004fea000383ffff */
[----:B------:R-:W-:Y:S05]  /*ad40*/  BRA `(.L_x_153) ;  /* 0xffffff9c00287947 */ /* 0x000fea000383ffff */
.L_x_65:
[----:B------:R-:W-:Y:S07]  /*ad50*/  MOV R3, UR20 ;  /* 0x0000001400037c02 */ /* 0x000fee0008000f00 */
.L_x_154:
[----:B-1----:R1:W2:Y:S02]  /*ad60*/  SYNCS.PHASECHK.TRANS64.TRYWAIT P1, [R3+URZ+0xa8], R12 ;  /* 0x0000a80c030075a7 */ /* 0x0022a400080211ff */
[----:B--2---:R-:W-:Y:S05]  /*ad70*/  @!P1 NANOSLEEP.SYNCS 0x989680 ;  /* 0x009896800000995d */ /* 0x004fea0003900000 */
[----:B------:R-:W2:Y:S02]  /*ad80*/  @!P1 SYNCS.PHASECHK.TRANS64 P1, [R3+URZ+0xa8], R12 ;  /* 0x0000a80c030095a7 */ /* 0x000ea400080210ff */
[----:B--2---:R-:W-:Y:S05]  /*ad90*/  @!P1 BRA `(.L_x_154) ;  /* 0xfffffffc00f09947 */ /* 0x004fea000383ffff */
[----:B------:R-:W-:Y:S05]  /*ada0*/  BRA `(.L_x_64) ;  /* 0xffffffa000847947 */ /* 0x000fea000383ffff */
.L_x_68:
[----:B------:R-:W-:Y:S07]  /*adb0*/  MOV R0, UR20 ;  /* 0x0000001400007c02 */ /* 0x000fee0008000f00 */
.L_x_155:
[----:B-1----:R1:W2:Y:S02]  /*adc0*/  SYNCS.PHASECHK.TRANS64.TRYWAIT P1, [R0+URZ+0x80], R9 ;  /* 0x00008009000075a7 */ /* 0x0022a400080211ff */
[----:B--2---:R-:W-:Y:S05]  /*add0*/  @!P1 NANOSLEEP.SYNCS 0x989680 ;  /* 0x009896800000995d */ /* 0x004fea0003900000 */
[----:B------:R-:W2:Y:S02]  /*ade0*/  @!P1 SYNCS.PHASECHK.TRANS64 P1, [R0+URZ+0x80], R9 ;  /* 0x00008009000095a7 */ /* 0x000ea400080210ff */
[----:B--2---:R-:W-:Y:S05]  /*adf0*/  @!P1 BRA `(.L_x_155) ;  /* 0xfffffffc00f09947 */ /* 0x004fea000383ffff */
[----:B------:R-:W-:Y:S05]  /*ae00*/  BRA `(.L_x_156) ;  /* 0xffffffa400f47947 */ /* 0x000fea000383ffff */
.L_x_69:
[----:B------:R-:W-:Y:S07]  /*ae10*/  MOV R0, UR20 ;  /* 0x0000001400007c02 */ /* 0x000fee0008000f00 */
.L_x_157:
[----:B-1----:R1:W2:Y:S02]  /*ae20*/  SYNCS.PHASECHK.TRANS64.TRYWAIT P1, [R0+URZ+0x88], R9 ;  /* 0x00008809000075a7 */ /* 0x0022a400080211ff */
[----:B--2---:R-:W-:Y:S05]  /*ae30*/  @!P1 NANOSLEEP.SYNCS 0x989680 ;  /* 0x009896800000995d */ /* 0x004fea0003900000 */
[----:B------:R-:W2:Y:S02]  /*ae40*/  @!P1 SYNCS.PHASECHK.TRANS64 P1, [R0+URZ+0x88], R9 ;  /* 0x00008809000095a7 */ /* 0x000ea400080210ff */
[----:B--2---:R-:W-:Y:S05]  /*ae50*/  @!P1 BRA `(.L_x_157) ;  /* 0xfffffffc00f09947 */ /* 0x004fea000383ffff */
[----:B------:R-:W-:Y:S05]  /*ae60*/  BRA `(.L_x_158) ;  /* 0xffffffa800347947 */ /* 0x000fea000383ffff */
.L_x_70:
[----:B------:R-:W-:Y:S07]  /*ae70*/  MOV R0, UR20 ;  /* 0x0000001400007c02 */ /* 0x000fee0008000f00 */
.L_x_159:
[----:B-1----:R1:W2:Y:S02]  /*ae80*/  SYNCS.PHASECHK.TRANS64.TRYWAIT P1, [R0+URZ+0x90], R9 ;  /* 0x00009009000075a7 */ /* 0x0022a400080211ff */
[----:B--2---:R-:W-:Y:S05]  /*ae90*/  @!P1 NANOSLEEP.SYNCS 0x989680 ;  /* 0x009896800000995d */ /* 0x004fea0003900000 */
[----:B------:R-:W2:Y:S02]  /*aea0*/  @!P1 SYNCS.PHASECHK.TRANS64 P1, [R0+URZ+0x90], R9 ;  /* 0x00009009000095a7 */ /* 0x000ea400080210ff */
[----:B--2---:R-:W-:Y:S05]  /*aeb0*/  @!P1 BRA `(.L_x_159) ;  /* 0xfffffffc00f09947 */ /* 0x004fea000383ffff */
[----:B------:R-:W-:Y:S05]  /*aec0*/  BRA `(.L_x_160) ;  /* 0xffffffa800747947 */ /* 0x000fea000383ffff */
.L_x_71:
[----:B------:R-:W-:Y:S07]  /*aed0*/  MOV R0, UR20 ;  /* 0x0000001400007c02 */ /* 0x000fee0008000f00 */
.L_x_161:
[----:B-1----:R1:W2:Y:S02]  /*aee0*/  SYNCS.PHASECHK.TRANS64.TRYWAIT P0, [R0+URZ+0x98], R9 ;  /* 0x00009809000075a7 */ /* 0x0022a400080011ff */
[----:B--2---:R-:W-:Y:S05]  /*aef0*/  @!P0 NANOSLEEP.SYNCS 0x989680 ;  /* 0x009896800000895d */ /* 0x004fea0003900000 */
[----:B------:R-:W2:Y:S02]  /*af00*/  @!P0 SYNCS.PHASECHK.TRANS64 P0, [R0+URZ+0x98], R9 ;  /* 0x00009809000085a7 */ /* 0x000ea400080010ff */
[----:B--2---:R-:W-:Y:S05]  /*af10*/  @!P0 BRA `(.L_x_161) ;  /* 0xfffffffc00f08947 */ /* 0x004fea000383ffff */
[----:B------:R-:W-:Y:S05]  /*af20*/  BRA `(.L_x_162) ;  /* 0xffffffa800bc7947 */ /* 0x000fea000383ffff */
.L_x_73:
[----:B------:R-:W-:-:S07]  /*af30*/  MOV R0, UR20 ;  /* 0x0000001400007c02 */ /* 0x000fce0008000f00 */
.L_x_163:
[----:B--2---:R2:W3:Y:S02]  /*af40*/  SYNCS.PHASECHK.TRANS64.TRYWAIT P0, [R0+URZ+0x80], R3 ;  /* 0x00008003000075a7 */ /* 0x0044e400080011ff */
[----:B---3--:R-:W-:Y:S05]  /*af50*/  @!P0 NANOSLEEP.SYNCS 0x989680 ;  /* 0x009896800000895d */ /* 0x008fea0003900000 */
[----:B------:R-:W3:Y:S02]  /*af60*/  @!P0 SYNCS.PHASECHK.TRANS64 P0, [R0+URZ+0x80], R3 ;  /* 0x00008003000085a7 */ /* 0x000ee400080010ff */
[----:B---3--:R-:W-:Y:S05]  /*af70*/  @!P0 BRA `(.L_x_163) ;  /* 0xfffffffc00f08947 */ /* 0x008fea000383ffff */
[----:B------:R-:W-:Y:S05]  /*af80*/  BRA `(.L_x_164) ;  /* 0xffffffac00147947 */ /* 0x000fea000383ffff */
.L_x_74:
[----:B--2---:R-:W-:-:S07]  /*af90*/  MOV R0, UR20 ;  /* 0x0000001400007c02 */ /* 0x004fce0008000f00 */
.L_x_165:
[----:B--2---:R2:W3:Y:S02]  /*afa0*/  SYNCS.PHASECHK.TRANS64.TRYWAIT P0, [R0+URZ+0x88], R3 ;  /* 0x00008803000075a7 */ /* 0x0044e400080011ff */
[----:B---3--:R-:W-:Y:S05]  /*afb0*/  @!P0 NANOSLEEP.SYNCS 0x989680 ;  /* 0x009896800000895d */ /* 0x008fea0003900000 */
[----:B------:R-:W3:Y:S02]  /*afc0*/  @!P0 SYNCS.PHASECHK.TRANS64 P0, [R0+URZ+0x88], R3 ;  /* 0x00008803000085a7 */ /* 0x000ee400080010ff */
[----:B---3--:R-:W-:Y:S05]  /*afd0*/  @!P0 BRA `(.L_x_165) ;  /* 0xfffffffc00f08947 */ /* 0x008fea000383ffff */
[----:B------:R-:W-:Y:S05]  /*afe0*/  BRA `(.L_x_166) ;  /* 0xffffffac00047947 */ /* 0x000fea000383ffff */
.L_x_75:
[----:B--2---:R-:W-:-:S07]  /*aff0*/  MOV R0, UR20 ;  /* 0x0000001400007c02 */ /* 0x004fce0008000f00 */
.L_x_167:
[----:B--2---:R2:W3:Y:S02]  /*b000*/  SYNCS.PHASECHK.TRANS64.TRYWAIT P0, [R0+URZ+0x90], R3 ;  /* 0x00009003000075a7 */ /* 0x0044e400080011ff */
[----:B---3--:R-:W-:Y:S05]  /*b010*/  @!P0 NANOSLEEP.SYNCS 0x989680 ;  /* 0x009896800000895d */ /* 0x008fea0003900000 */
[----:B------:R-:W3:Y:S02]  /*b020*/  @!P0 SYNCS.PHASECHK.TRANS64 P0, [R0+URZ+0x90], R3 ;  /* 0x00009003000085a7 */ /* 0x000ee400080010ff */
[----:B---3--:R-:W-:Y:S05]  /*b030*/  @!P0 BRA `(.L_x_167) ;  /* 0xfffffffc00f08947 */ /* 0x008fea000383ffff */
[----:B------:R-:W-:Y:S05]  /*b040*/  BRA `(.L_x_168) ;  /* 0xffffffa800f47947 */ /* 0x000fea000383ffff */
.L_x_77:
[----:B------:R-:W-:Y:S07]  /*b050*/  MOV R0, UR50 ;  /* 0x0000003200007c02 */ /* 0x000fee0008000f00 */
.L_x_169:
[----:B-1----:R1:W2:Y:S02]  /*b060*/  SYNCS.PHASECHK.TRANS64.TRYWAIT P0, [R0+URZ+0xb0], R3 ;  /* 0x0000b003000075a7 */ /* 0x0022a400080011ff */
[----:B--2---:R-:W-:Y:S05]  /*b070*/  @!P0 NANOSLEEP.SYNCS 0x989680 ;  /* 0x009896800000895d */ /* 0x004fea0003900000 */
[----:B------:R-:W2:Y:S02]  /*b080*/  @!P0 SYNCS.PHASECHK.TRANS64 P0, [R0+URZ+0xb0], R3 ;  /* 0x0000b003000085a7 */ /* 0x000ea400080010ff */
[----:B--2---:R-:W-:Y:S05]  /*b090*/  @!P0 BRA `(.L_x_169) ;  /* 0xfffffffc00f08947 */ /* 0x004fea000383ffff */
[----:B------:R-:W-:Y:S05]  /*b0a0*/  BRA `(.L_x_170) ;  /* 0xffffffac00c47947 */ /* 0x000fea000383ffff */
.L_x_88:
[----:B-1----:R-:W-:Y:S04]  /*b0b0*/  MOV R0, UR50 ;  /* 0x0000003200007c02 */ /* 0x002fe80008000f00 */
[----:B------:R1:W3:Y:S03]  /*b0c0*/  SYNCS.PHASECHK.TRANS64.TRYWAIT P1, [R0+URZ+0x60], R5 ;  /* 0x00006005000075a7 */ /* 0x0002e600080211ff */
[----:B---3--:R-:W-:Y:S05]  /*b0d0*/  @!P1 NANOSLEEP.SYNCS 0x989680 ;  /* 0x009896800000995d */ /* 0x008fea0003900000 */
[----:B------:R-:W3:Y:S02]  /*b0e0*/  @!P1 SYNCS.PHASECHK.TRANS64 P1, [R0+URZ+0x60], R5 ;  /* 0x00006005000095a7 */ /* 0x000ee400080210ff */
[----:B---3--:R-:W-:Y:S05]  /*b0f0*/  @!P1 BRA `(.L_x_88) ;  /* 0xfffffffc00ec9947 */ /* 0x008fea000383ffff */
[----:B------:R-:W-:Y:S05]  /*b100*/  BRA `(.L_x_87) ;  /* 0xffffffc000bc7947 */ /* 0x000fea000383ffff */
.L_x_90:
[----:B-1----:R1:W4:Y:S02]  /*b110*/  SYNCS.PHASECHK.TRANS64.TRYWAIT P0, [R100+URZ+0xc0], R3 ;  /* 0x0000c003640075a7 */ /* 0x00232400080011ff */
[----:B----4-:R-:W-:Y:S05]  /*b120*/  @!P0 NANOSLEEP.SYNCS 0x989680 ;  /* 0x009896800000895d */ /* 0x010fea0003900000 */
[----:B------:R-:W4:Y:S02]  /*b130*/  @!P0 SYNCS.PHASECHK.TRANS64 P0, [R100+URZ+0xc0], R3 ;  /* 0x0000c003640085a7 */ /* 0x000f2400080010ff */
[----:B----4-:R-:W-:Y:S05]  /*b140*/  @!P0 BRA `(.L_x_90) ;  /* 0xfffffffc00f08947 */ /* 0x010fea000383ffff */
[----:B------:R-:W-:Y:S05]  /*b150*/  BRA `(.L_x_89) ;  /* 0xffffffc000e47947 */ /* 0x000fea000383ffff */
.L_x_99:
[----:B--2---:R2:W4:Y:S02]  /*b160*/  SYNCS.PHASECHK.TRANS64.TRYWAIT P0, [R3+URZ+0x60], R0 ;  /* 0x00006000030075a7 */ /* 0x00452400080011ff */
[----:B----4-:R-:W-:Y:S05]  /*b170*/  @!P0 NANOSLEEP.SYNCS 0x989680 ;  /* 0x009896800000895d */ /* 0x010fea0003900000 */
[----:B------:R-:W4:Y:S02]  /*b180*/  @!P0 SYNCS.PHASECHK.TRANS64 P0, [R3+URZ+0x60], R0 ;  /* 0x00006000030085a7 */ /* 0x000f2400080010ff */
[----:B----4-:R-:W-:Y:S05]  /*b190*/  @!P0 BRA `(.L_x_99) ;  /* 0xfffffffc00f08947 */ /* 0x010fea000383ffff */
[----:B------:R-:W-:Y:S05]  /*b1a0*/  BRA `(.L_x_98) ;  /* 0xffffffcc00c07947 */ /* 0x000fea000383ffff */
.L_x_107:
[----:B-1----:R1:W2:Y:S02]  /*b1b0*/  SYNCS.PHASECHK.TRANS64.TRYWAIT P0, [R62+URZ+0x60], R5 ;  /* 0x000060053e0075a7 */ /* 0x0022a400080011ff */
[----:B--2---:R-:W-:Y:S05]  /*b1c0*/  @!P0 NANOSLEEP.SYNCS 0x989680 ;  /* 0x009896800000895d */ /* 0x004fea0003900000 */
[----:B------:R-:W2:Y:S02]  /*b1d0*/  @!P0 SYNCS.PHASECHK.TRANS64 P0, [R62+URZ+0x60], R5 ;  /* 0x000060053e0085a7 */ /* 0x000ea400080010ff */
[----:B--2---:R-:W-:Y:S05]  /*b1e0*/  @!P0 BRA `(.L_x_107) ;  /* 0xfffffffc00f08947 */ /* 0x004fea000383ffff */
[----:B------:R-:W-:Y:S05]  /*b1f0*/  BRA `(.L_x_106) ;  /* 0xffffffd800bc7947 */ /* 0x000fea000383ffff */
.L_x_115:
[----:B-1----:R1:W4:Y:S02]  /*b200*/  SYNCS.PHASECHK.TRANS64.TRYWAIT P0, [R62+URZ+0x60], R5 ;  /* 0x000060053e0075a7 */ /* 0x00232400080011ff */
[----:B----4-:R-:W-:Y:S05]  /*b210*/  @!P0 NANOSLEEP.SYNCS 0x989680 ;  /* 0x009896800000895d */ /* 0x010fea0003900000 */
[----:B------:R-:W4:Y:S02]  /*b220*/  @!P0 SYNCS.PHASECHK.TRANS64 P0, [R62+URZ+0x60], R5 ;  /* 0x000060053e0085a7 */ /* 0x000f2400080010ff */
[----:B----4-:R-:W-:Y:S05]  /*b230*/  @!P0 BRA `(.L_x_115) ;  /* 0xfffffffc00f08947 */ /* 0x010fea000383ffff */
[----:B------:R-:W-:Y:S05]  /*b240*/  BRA `(.L_x_114) ;  /* 0xffffffe400b47947 */ /* 0x000fea000383ffff */
        .weak           $__internal_0_$__cuda_sm10x_tcgen05_guardrail_trap_col_being_dealloced_not_returned_by_alloc
        .type           $__internal_0_$__cuda_sm10x_tcgen05_guardrail_trap_col_being_dealloced_not_returned_by_alloc,@function
        .size           $__internal_0_$__cuda_sm10x_tcgen05_guardrail_trap_col_being_dealloced_not_returned_by_alloc,($__internal_1_$__cuda_sm10x_tcgen05_guardrail_trap_phase_invalid_during_alloc - $__internal_0_$__cuda_sm10x_tcgen05_guardrail_trap_col_being_dealloced_not_returned_by_alloc)
$__internal_0_$__cuda_sm10x_tcgen05_guardrail_trap_col_being_dealloced_not_returned_by_alloc:
[----:B------:R-:W-:Y:S05]  /*b250*/  BPT.TRAP 0x1 ;  /* 0x000000040000795c */ /* 0x000fea0000300000 */
[----:B------:R-:W-:-:S04]  /*b260*/  MOV R3, 0x0 ;  /* 0x0000000000037802 */ /* 0x000fc80000000f00 */
[----:B------:R-:W-:Y:S05]  /*b270*/  RET.REL.NODEC R2 `(_ZN7cutlass13device_kernelINS_4conv6kernel13ConvUniversalINS1_16ConvProblemShapeILNS1_8OperatorE2ELi3EEENS1_10collective14CollectiveConvINS1_47MainloopSm100TmaUmmaWarpSpecializedImplicitGemmILS5_2ELi6ELi3ELi1ELi2EN4cute5tupleIJNSA_1CILi1EEESD_SD_EEEEENSB_IJNSC_ILi128EEENSB_IJSG_EEENSB_IJNSC_ILi64EEEEEEEEENS_6half_tESL_NSA_8TiledMMAINSA_8MMA_AtomIJNSA_20SM100_MMA_F16BF16_SSISL_SL_fLi128ELi128ELNSA_4UMMA5MajorE1ELSQ_1ELNSP_7ScaleInE0ELSR_0EEEEEENSA_6LayoutISE_NSB_IJNSC_ILi0EEESV_SV_EEEEENSB_IJNSA_10UnderscoreESY_SY_EEEEENS7_6detail27Sm100ImplicitGemmTileTraitsINSA_13SM90_TMA_LOADENSA_14ComposedLayoutINSA_7SwizzleILi3ELi4ELi3EEENSA_18smem_ptr_flag_bitsILi16EEENSU_INSB_IJSI_NSC_ILi8EEEEEENSB_IJSD_SI_EEEEEEEvEENS12_INSA_20SM90_TMA_LOAD_IM2COLES1D_vEEEENS_8epilogue10collective18CollectiveEpilogueINS1I_23Sm100TmaWarpSpecializedILi4ELi2ELi32ELb1ELb0EEEJSK_NSB_IJNSU_ISG_SD_EENSU_INSC_ILi32EEESD_EEEEESL_NSB_IJlNSB_IJSD_lllEEESV_EEESL_S1S_NS1I_6fusion15FusionCallbacksIS1M_NS1T_17LinearCombinationISL_fSL_fLNS_15FloatRoundStyleE2EEESK_S1Q_JEEENSA_5SM1004TMEM4LOAD26SM100_TMEM_LOAD_32dp32b32xES13_NS14_INS15_ILi2ELi4ELi3EEES18_NSU_INSB_IJS19_S1O_EEENSB_IJS1O_SD_EEEEEEENSA_39AutoVectorizingCopyWithAssumedAlignmentILi128EEENSA_14SM90_TMA_STOREES27_S29_S29_EEEvvEEEEvNT_6ParamsE) ;  /* 0xffffff4c02607950 */ /* 0x000fea0003c3ffff */
        .weak           $__internal_1_$__cuda_sm10x_tcgen05_guardrail_trap_phase_invalid_during_alloc
        .type           $__internal_1_$__cuda_sm10x_tcgen05_guardrail_trap_phase_invalid_during_alloc,@function
        .size           $__internal_1_$__cuda_sm10x_tcgen05_guardrail_trap_phase_invalid_during_alloc,($__internal_2_$__cuda_sm10x_tcgen05_guardrail_trap_unallocated_columns_being_dealloced - $__internal_1_$__cuda_sm10x_tcgen05_guardrail_trap_phase_invalid_during_alloc)
$__internal_1_$__cuda_sm10x_tcgen05_guardrail_trap_phase_invalid_during_alloc:
[----:B------:R-:W-:Y:S05]  /*b280*/  BPT.TRAP 0x1 ;  /* 0x000000040000795c */ /* 0x000fea0000300000 */
[----:B------:R-:W-:-:S04]  /*b290*/  HFMA2 R3, -RZ, RZ, 0, 0 ;  /* 0x00000000ff037431 */ /* 0x000fc800000001ff */
[----:B------:R-:W-:Y:S05]  /*b2a0*/  RET.REL.NODEC R2 `(_ZN7cutlass13device_kernelINS_4conv6kernel13ConvUniversalINS1_16ConvProblemShapeILNS1_8OperatorE2ELi3EEENS1_10collective14CollectiveConvINS1_47MainloopSm100TmaUmmaWarpSpecializedImplicitGemmILS5_2ELi6ELi3ELi1ELi2EN4cute5tupleIJNSA_1CILi1EEESD_SD_EEEEENSB_IJNSC_ILi128EEENSB_IJSG_EEENSB_IJNSC_ILi64EEEEEEEEENS_6half_tESL_NSA_8TiledMMAINSA_8MMA_AtomIJNSA_20SM100_MMA_F16BF16_SSISL_SL_fLi128ELi128ELNSA_4UMMA5MajorE1ELSQ_1ELNSP_7ScaleInE0ELSR_0EEEEEENSA_6LayoutISE_NSB_IJNSC_ILi0EEESV_SV_EEEEENSB_IJNSA_10UnderscoreESY_SY_EEEEENS7_6detail27Sm100ImplicitGemmTileTraitsINSA_13SM90_TMA_LOADENSA_14ComposedLayoutINSA_7SwizzleILi3ELi4ELi3EEENSA_18smem_ptr_flag_bitsILi16EEENSU_INSB_IJSI_NSC_ILi8EEEEEENSB_IJSD_SI_EEEEEEEvEENS12_INSA_20SM90_TMA_LOAD_IM2COLES1D_vEEEENS_8epilogue10collective18CollectiveEpilogueINS1I_23Sm100TmaWarpSpecializedILi4ELi2ELi32ELb1ELb0EEEJSK_NSB_IJNSU_ISG_SD_EENSU_INSC_ILi32EEESD_EEEEESL_NSB_IJlNSB_IJSD_lllEEESV_EEESL_S1S_NS1I_6fusion15FusionCallbacksIS1M_NS1T_17LinearCombinationISL_fSL_fLNS_15FloatRoundStyleE2EEESK_S1Q_JEEENSA_5SM1004TMEM4LOAD26SM100_TMEM_LOAD_32dp32b32xES13_NS14_INS15_ILi2ELi4ELi3EEES18_NSU_INSB_IJS19_S1O_EEENSB_IJS1O_SD_EEEEEEENSA_39AutoVectorizingCopyWithAssumedAlignmentILi128EEENSA_14SM90_TMA_STOREES27_S29_S29_EEEvvEEEEvNT_6ParamsE) ;  /* 0xffffff4c02547950 */ /* 0x000fea0003c3ffff */
        .weak           $__internal_2_$__cuda_sm10x_tcgen05_guardrail_trap_unallocated_columns_being_dealloced
        .type           $__internal_2_$__cuda_sm10x_tcgen05_guardrail_trap_unallocated_columns_being_dealloced,@function
        .size           $__internal_2_$__cuda_sm10x_tcgen05_guardrail_trap_unallocated_columns_being_dealloced,(.L_x_172 - $__internal_2_$__cuda_sm10x_tcgen05_guardrail_trap_unallocated_columns_being_dealloced)
$__internal_2_$__cuda_sm10x_tcgen05_guardrail_trap_unallocated_columns_being_dealloced:
[----:B------:R-:W-:Y:S05]  /*b2b0*/  BPT.TRAP 0x1 ;  /* 0x000000040000795c */ /* 0x000fea0000300000 */
[----:B------:R-:W-:-:S04]  /*b2c0*/  MOV R3, 0x0 ;  /* 0x0000000000037802 */ /* 0x000fc80000000f00 */
[----:B------:R-:W-:Y:S05]  /*b2d0*/  RET.REL.NODEC R2 `(_ZN7cutlass13device_kernelINS_4conv6kernel13ConvUniversalINS1_16ConvProblemShapeILNS1_8OperatorE2ELi3EEENS1_10collective14CollectiveConvINS1_47MainloopSm100TmaUmmaWarpSpecializedImplicitGemmILS5_2ELi6ELi3ELi1ELi2EN4cute5tupleIJNSA_1CILi1EEESD_SD_EEEEENSB_IJNSC_ILi128EEENSB_IJSG_EEENSB_IJNSC_ILi64EEEEEEEEENS_6half_tESL_NSA_8TiledMMAINSA_8MMA_AtomIJNSA_20SM100_MMA_F16BF16_SSISL_SL_fLi128ELi128ELNSA_4UMMA5MajorE1ELSQ_1ELNSP_7ScaleInE0ELSR_0EEEEEENSA_6LayoutISE_NSB_IJNSC_ILi0EEESV_SV_EEEEENSB_IJNSA_10UnderscoreESY_SY_EEEEENS7_6detail27Sm100ImplicitGemmTileTraitsINSA_13SM90_TMA_LOADENSA_14ComposedLayoutINSA_7SwizzleILi3ELi4ELi3EEENSA_18smem_ptr_flag_bitsILi16EEENSU_INSB_IJSI_NSC_ILi8EEEEEENSB_IJSD_SI_EEEEEEEvEENS12_INSA_20SM90_TMA_LOAD_IM2COLES1D_vEEEENS_8epilogue10collective18CollectiveEpilogueINS1I_23Sm100TmaWarpSpecializedILi4ELi2ELi32ELb1ELb0EEEJSK_NSB_IJNSU_ISG_SD_EENSU_INSC_ILi32EEESD_EEEEESL_NSB_IJlNSB_IJSD_lllEEESV_EEESL_S1S_NS1I_6fusion15FusionCallbacksIS1M_NS1T_17LinearCombinationISL_fSL_fLNS_15FloatRoundStyleE2EEESK_S1Q_JEEENSA_5SM1004TMEM4LOAD26SM100_TMEM_LOAD_32dp32b32xES13_NS14_INS15_ILi2ELi4ELi3EEES18_NSU_INSB_IJS19_S1O_EEENSB_IJS1O_SD_EEEEEEENSA_39AutoVectorizingCopyWithAssumedAlignmentILi128EEENSA_14SM90_TMA_STOREES27_S29_S29_EEEvvEEEEvNT_6ParamsE) ;  /* 0xffffff4c02487950 */ /* 0x000fea0003c3ffff */
.L_x_171:
[----:B------:R-:W-:-:S00]  /*b2e0*/  BRA `(.L_x_171) ;  /* 0xfffffffc00fc7947 */ /* 0x000fc0000383ffff */
[----:B------:R-:W-:-:S00]  /*b2f0*/  NOP ;  /* 0x0000000000007918 */ /* 0x000fc00000000000 */
        /* <DEDUP_REMOVED lines=8> */
.L_x_172:


//--------------------- .nv.global.init           --------------------------
	.section	.nv.global.init,"aw",@progbits
.nv.global.init:
	.type		$str$29,@object
	.size		$str$29,($str$30 - $str$29)
$str$29:
        /*0000*/ 	.byte	0x28, 0x61, 0x64, 0x64, 0x72, 0x65, 0x73, 0x73, 0x20, 0x26, 0x20, 0x6d, 0x61, 0x73, 0x6b, 0x29
        /*0010*/ 	.byte	0x20, 0x3d, 0x3d, 0x20, 0x30, 0x00
	.type		$str$30,@object
	.size		$str$30,($str$28 - $str$30)
$str$30:
        /*0016*/ 	.byte	0x2f, 0x74, 0x6d, 0x70, 0x2f, 0x63, 0x75, 0x74, 0x6c, 0x61, 0x73, 0x73, 0x5f, 0x73, 0x77, 0x65
        /*0026*/ 	.byte	0x65, 0x70, 0x5f, 0x73, 0x72, 0x63, 0x2f, 0x69, 0x6e, 0x63, 0x6c, 0x75, 0x64, 0x65, 0x2f, 0x63
        /*0036*/ 	.byte	0x75, 0x74, 0x65, 0x2f, 0x70, 0x6f, 0x69, 0x6e, 0x74, 0x65, 0x72, 0x5f, 0x66, 0x6c, 0x61, 0x67
        /*0046*/ 	.byte	0x67, 0x65, 0x64, 0x2e, 0x68, 0x70, 0x70, 0x00
	.type		$str$28,@object
	.size		$str$28,($str$27 - $str$28)
$str$28:
        /*004e*/ 	.byte	0x2f, 0x74, 0x6d, 0x70, 0x2f, 0x63, 0x75, 0x74, 0x6c, 0x61, 0x73, 0x73, 0x5f, 0x73, 0x77, 0x65
        /*005e*/ 	.byte	0x65, 0x70, 0x5f, 0x73, 0x72, 0x63, 0x2f, 0x69, 0x6e, 0x63, 0x6c, 0x75, 0x64, 0x65, 0x2f, 0x63
        /*006e*/ 	.byte	0x75, 0x74, 0x65, 0x2f, 0x61, 0x74, 0x6f, 0x6d, 0x2f, 0x63, 0x6f, 0x70, 0x79, 0x5f, 0x74, 0x72
        /*007e*/ 	.byte	0x61, 0x69, 0x74, 0x73, 0x5f, 0x73, 0x6d, 0x31, 0x30, 0x30, 0x2e, 0x68, 0x70, 0x70, 0x00
	.type		$str$27,@object
	.size		$str$27,(__unnamed_1 - $str$27)
$str$27:
        /*008d*/ 	.byte	0x28, 0x28, 0x75, 0x69, 0x6e, 0x74, 0x33, 0x32, 0x5f, 0x74, 0x28, 0x74, 0x68, 0x72, 0x65, 0x61
        /*009d*/ 	.byte	0x64, 0x49, 0x64, 0x78, 0x2e, 0x78, 0x29, 0x20, 0x2f, 0x20, 0x33, 0x32, 0x29, 0x20, 0x25, 0x20
        /*00ad*/ 	.byte	0x34, 0x29, 0x20, 0x3d, 0x3d, 0x20, 0x28, 0x28, 0x28, 0x74, 0x6d, 0x65, 0x6d, 0x5f, 0x61, 0x64
        /*00bd*/ 	.byte	0x64, 0x72, 0x20, 0x3e, 0x3e, 0x20, 0x31, 0x36, 0x29, 0x20, 0x2f, 0x20, 0x33, 0x32, 0x29, 0x20
        /*00cd*/ 	.byte	0x25, 0x20, 0x34, 0x29, 0x00
	.type		__unnamed_1,@object
	.size		__unnamed_1,(__unnamed_2 - __unnamed_1)
__unnamed_1:
        /*00d2*/ 	.byte	0x61, 0x75, 0x74, 0x6f, 0x20, 0x63, 0x75, 0x74, 0x65, 0x3a, 0x3a, 0x61, 0x73, 0x5f, 0x70, 0x6f
        /* <DEDUP_REMOVED lines=24> */
        /*0262*/ 	.byte	0x3e, 0x3e, 0x3e, 0x3e, 0x5d, 0x00
	.type		__unnamed_2,@object
	.size		__unnamed_2,(.L_2 - __unnamed_2)
__unnamed_2:
        /* <DEDUP_REMOVED lines=42> */
        /*0508*/ 	.byte	0x3e, 0x3e, 0x5d, 0x00
.L_2:


//--------------------- .nv.shared._ZN7cutlass13device_kernelINS_4conv6kernel13ConvUniversalINS1_16ConvProblemShapeILNS1_8OperatorE2ELi3EEENS1_10collective14CollectiveConvINS1_47MainloopSm100TmaUmmaWarpSpecializedImplicitGemmILS5_2ELi6ELi3ELi1ELi2EN4cute5tupleIJNSA_1CILi1EEESD_SD_EEEEENSB_IJNSC_ILi128EEENSB_IJSG_EEENSB_IJNSC_ILi64EEEEEEEEENS_6half_tESL_NSA_8TiledMMAINSA_8MMA_AtomIJNSA_20SM100_MMA_F16BF16_SSISL_SL_fLi128ELi128ELNSA_4UMMA5MajorE1ELSQ_1ELNSP_7ScaleInE0ELSR_0EEEEEENSA_6LayoutISE_NSB_IJNSC_ILi0EEESV_SV_EEEEENSB_IJNSA_10UnderscoreESY_SY_EEEEENS7_6detail27Sm100ImplicitGemmTileTraitsINSA_13SM90_TMA_LOADENSA_14ComposedLayoutINSA_7SwizzleILi3ELi4ELi3EEENSA_18smem_ptr_flag_bitsILi16EEENSU_INSB_IJSI_NSC_ILi8EEEEEENSB_IJSD_SI_EEEEEEEvEENS12_INSA_20SM90_TMA_LOAD_IM2COLES1D_vEEEENS_8epilogue10collective18CollectiveEpilogueINS1I_23Sm100TmaWarpSpecializedILi4ELi2ELi32ELb1ELb0EEEJSK_NSB_IJNSU_ISG_SD_EENSU_INSC_ILi32EEESD_EEEEESL_NSB_IJlNSB_IJSD_lllEEESV_EEESL_S1S_NS1I_6fusion15FusionCallbacksIS1M_NS1T_17LinearCombinationISL_fSL_fLNS_15FloatRoundStyleE2EEESK_S1Q_JEEENSA_5SM1004TMEM4LOAD26SM100_TMEM_LOAD_32dp32b32xES13_NS14_INS15_ILi2ELi4ELi3EEES18_NSU_INSB_IJS19_S1O_EEENSB_IJS1O_SD_EEEEEEENSA_39AutoVectorizingCopyWithAssumedAlignmentILi128EEENSA_14SM90_TMA_STOREES27_S29_S29_EEEvvEEEEvNT_6ParamsE --------------------------
	.section	.nv.shared._ZN7cutlass13device_kernelINS_4conv6kernel13ConvUniversalINS1_16ConvProblemShapeILNS1_8OperatorE2ELi3EEENS1_10collective14CollectiveConvINS1_47MainloopSm100TmaUmmaWarpSpecializedImplicitGemmILS5_2ELi6ELi3ELi1ELi2EN4cute5tupleIJNSA_1CILi1EEESD_SD_EEEEENSB_IJNSC_ILi128EEENSB_IJSG_EEENSB_IJNSC_ILi64EEEEEEEEENS_6half_tESL_NSA_8TiledMMAINSA_8MMA_AtomIJNSA_20SM100_MMA_F16BF16_SSISL_SL_fLi128ELi128ELNSA_4UMMA5MajorE1ELSQ_1ELNSP_7ScaleInE0ELSR_0EEEEEENSA_6LayoutISE_NSB_IJNSC_ILi0EEESV_SV_EEEEENSB_IJNSA_10UnderscoreESY_SY_EEEEENS7_6detail27Sm100ImplicitGemmTileTraitsINSA_13SM90_TMA_LOADENSA_14ComposedLayoutINSA_7SwizzleILi3ELi4ELi3EEENSA_18smem_ptr_flag_bitsILi16EEENSU_INSB_IJSI_NSC_ILi8EEEEEENSB_IJSD_SI_EEEEEEEvEENS12_INSA_20SM90_TMA_LOAD_IM2COLES1D_vEEEENS_8epilogue10collective18CollectiveEpilogueINS1I_23Sm100TmaWarpSpecializedILi4ELi2ELi32ELb1ELb0EEEJSK_NSB_IJNSU_ISG_SD_EENSU_INSC_ILi32EEESD_EEEEESL_NSB_IJlNSB_IJSD_lllEEESV_EEESL_S1S_NS1I_6fusion15FusionCallbacksIS1M_NS1T_17LinearCombinationISL_fSL_fLNS_15FloatRoundStyleE2EEESK_S1Q_JEEENSA_5SM1004TMEM4LOAD26SM100_TMEM_LOAD_32dp32b32xES13_NS14_INS15_ILi2ELi4ELi3EEES18_NSU_INSB_IJS19_S1O_EEENSB_IJS1O_SD_EEEEEEENSA_39AutoVectorizingCopyWithAssumedAlignmentILi128EEENSA_14SM90_TMA_STOREES27_S29_S29_EEEvvEEEEvNT_6ParamsE,"aw",@nobits
	.sectionflags	@""
	.align	16
	.zero		1024


//--------------------- .nv.shared.reserved.0     --------------------------
	.section	.nv.shared.reserved.0,"aw",@nobits
	.weak		__nv_reservedSMEM_offset_0_alias
	.size		__nv_reservedSMEM_offset_0_alias, 0, 64
	.other		__nv_reservedSMEM_offset_0_alias,@"STO_CUDA_RESERVED_SHARED STV_DEFAULT"
__nv_reservedSMEM_offset_0_alias:
	.zero		0
.nv.shared.reserved.0:
	.zero		64
	.weak		__nv_reservedSMEM_tcgen05_partition
	.type		__nv_reservedSMEM_tcgen05_partition,@object
	.size		__nv_reservedSMEM_tcgen05_partition,(.L_0 - __nv_reservedSMEM_tcgen05_partition)
__nv_reservedSMEM_tcgen05_partition:
	.zero		32
.L_0:


//--------------------- .nv.global                --------------------------
	.section	.nv.global,"aw",@nobits
.nv.global:
	.type		_ZN39_INTERNAL_ea982bd9_4_k_cu_dabd276e_52774cute1_E,@object
	.size		_ZN39_INTERNAL_ea982bd9_4_k_cu_dabd276e_52774cute1_E,(_ZN39_INTERNAL_ea982bd9_4_k_cu_dabd276e_52774cuda3std3__45__cpo6cbeginE - _ZN39_INTERNAL_ea982bd9_4_k_cu_dabd276e_52774cute1_E)
_ZN39_INTERNAL_ea982bd9_4_k_cu_dabd276e_52774cute1_E:
	.zero		1
	.type		_ZN39_INTERNAL_ea982bd9_4_k_cu_dabd276e_52774cuda3std3__45__cpo6cbeginE,@object
	.size		_ZN39_INTERNAL_ea982bd9_4_k_cu_dabd276e_52774cuda3std3__45__cpo6cbeginE,(_ZN39_INTERNAL_ea982bd9_4_k_cu_dabd276e_52774cuda3std3__48in_placeE - _ZN39_INTERNAL_ea982bd9_4_k_cu_dabd276e_52774cuda3std3__45__cpo6cbeginE)
_ZN39_INTERNAL_ea982bd9_4_k_cu_dabd276e_52774cuda3std3__45__cpo6cbeginE:
	.zero		1
	.type		_ZN39_INTERNAL_ea982bd9_4_k_cu_dabd276e_52774cuda3std3__48in_placeE,@object
	.size		_ZN39_INTERNAL_ea982bd9_4_k_cu_dabd276e_52774cuda3std3__48in_placeE,(_ZN39_INTERNAL_ea982bd9_4_k_cu_dabd276e_52774cuda3std6ranges3__45__cpo9iter_moveE - _ZN39_INTERNAL_ea982bd9_4_k_cu_dabd276e_52774cuda3std3__48in_placeE)
_ZN39_INTERNAL_ea982bd9_4_k_cu_dabd276e_52774cuda3std3__48in_placeE:
	.zero		1
	.type		_ZN39_INTERNAL_ea982bd9_4_k_cu_dabd276e_52774cuda3std6ranges3__45__cpo9iter_moveE,@object
	.size		_ZN39_INTERNAL_ea982bd9_4_k_cu_dabd276e_52774cuda3std6ranges3__45__cpo9iter_moveE,(_ZN39_INTERNAL_ea982bd9_4_k_cu_dabd276e_52774cuda3std3__45__cpo5beginE - _ZN39_INTERNAL_ea982bd9_4_k_cu_dabd276e_52774cuda3std6ranges3__45__cpo9iter_moveE)
_ZN39_INTERNAL_ea982bd9_4_k_cu_dabd276e_52774cuda3std6ranges3__45__cpo9iter_moveE:
	.zero		1
	.type		_ZN39_INTERNAL_ea982bd9_4_k_cu_dabd276e_52774cuda3std3__45__cpo5beginE,@object
	.size		_ZN39_INTERNAL_ea982bd9_4_k_cu_dabd276e_52774cuda3std3__45__cpo5beginE,(_ZN39_INTERNAL_ea982bd9_4_k_cu_dabd276e_52774cuda3std3__441_GLOBAL__N__ea982bd9_4_k_cu_dabd276e_52776ignoreE - _ZN39_INTERNAL_ea982bd9_4_k_cu_dabd276e_52774cuda3std3__45__cpo5beginE)
_ZN39_INTERNAL_ea982bd9_4_k_cu_dabd276e_52774cuda3std3__45__cpo5beginE:
	.zero		1
	.type		_ZN39_INTERNAL_ea982bd9_4_k_cu_dabd276e_52774cuda3std3__441_GLOBAL__N__ea982bd9_4_k_cu_dabd276e_52776ignoreE,@object
	.size		_ZN39_INTERNAL_ea982bd9_4_k_cu_dabd276e_52774cuda3std3__441_GLOBAL__N__ea982bd9_4_k_cu_dabd276e_52776ignoreE,(_ZN39_INTERNAL_ea982bd9_4_k_cu_dabd276e_52774cute7productE - _ZN39_INTERNAL_ea982bd9_4_k_cu_dabd276e_52774cuda3std3__441_GLOBAL__N__ea982bd9_4_k_cu_dabd276e_52776ignoreE)
_ZN39_INTERNAL_ea982bd9_4_k_cu_dabd276e_52774cuda3std3__441_GLOBAL__N__ea982bd9_4_k_cu_dabd276e_52776ignoreE:
	.zero		1
	.type		_ZN39_INTERNAL_ea982bd9_4_k_cu_dabd276e_52774cute7productE,@object
	.size		_ZN39_INTERNAL_ea982bd9_4_k_cu_dabd276e_52774cute7productE,(_ZN39_INTERNAL_ea982bd9_4_k_cu_dabd276e_52774cuda3std3__45__cpo3endE - _ZN39_INTERNAL_ea982bd9_4_k_cu_dabd276e_52774cute7productE)
_ZN39_INTERNAL_ea982bd9_4_k_cu_dabd276e_52774cute7productE:
	.zero		1
	.type		_ZN39_INTERNAL_ea982bd9_4_k_cu_dabd276e_52774cuda3std3__45__cpo3endE,@object
	.size		_ZN39_INTERNAL_ea982bd9_4_k_cu_dabd276e_52774cuda3std3__45__cpo3endE,(_ZN39_INTERNAL_ea982bd9_4_k_cu_dabd276e_52774cuda3std3__419piecewise_constructE - _ZN39_INTERNAL_ea982bd9_4_k_cu_dabd276e_52774cuda3std3__45__cpo3endE)
_ZN39_INTERNAL_ea982bd9_4_k_cu_dabd276e_52774cuda3std3__45__cpo3endE:
	.zero		1
	.type		_ZN39_INTERNAL_ea982bd9_4_k_cu_dabd276e_52774cuda3std3__419piecewise_constructE,@object
	.size		_ZN39_INTERNAL_ea982bd9_4_k_cu_dabd276e_52774cuda3std3__419piecewise_constructE,(_ZN39_INTERNAL_ea982bd9_4_k_cu_dabd276e_52774cuda3std3__45__cpo4cendE - _ZN39_INTERNAL_ea982bd9_4_k_cu_dabd276e_52774cuda3std3__419piecewise_constructE)
_ZN39_INTERNAL_ea982bd9_4_k_cu_dabd276e_52774cuda3std3__419piecewise_constructE:
	.zero		1
	.type		_ZN39_INTERNAL_ea982bd9_4_k_cu_dabd276e_52774cuda3std3__45__cpo4cendE,@object
	.size		_ZN39_INTERNAL_ea982bd9_4_k_cu_dabd276e_52774cuda3std3__45__cpo4cendE,(_ZN39_INTERNAL_ea982bd9_4_k_cu_dabd276e_52774cuda3std6ranges3__45__cpo4swapE - _ZN39_INTERNAL_ea982bd9_4_k_cu_dabd276e_52774cuda3std3__45__cpo4cendE)
_ZN39_INTERNAL_ea982bd9_4_k_cu_dabd276e_52774cuda3std3__45__cpo4cendE:
	.zero		1
	.type		_ZN39_INTERNAL_ea982bd9_4_k_cu_dabd276e_52774cuda3std6ranges3__45__cpo4swapE,@object
	.size		_ZN39_INTERNAL_ea982bd9_4_k_cu_dabd276e_52774cuda3std6ranges3__45__cpo4swapE,(.L_10 - _ZN39_INTERNAL_ea982bd9_4_k_cu_dabd276e_52774cuda3std6ranges3__45__cpo4swapE)
_ZN39_INTERNAL_ea982bd9_4_k_cu_dabd276e_52774cuda3std6ranges3__45__cpo4swapE:
	.zero		1
.L_10:


//--------------------- .nv.constant0._ZN7cutlass13device_kernelINS_4conv6kernel13ConvUniversalINS1_16ConvProblemShapeILNS1_8OperatorE2ELi3EEENS1_10collective14CollectiveConvINS1_47MainloopSm100TmaUmmaWarpSpecializedImplicitGemmILS5_2ELi6ELi3ELi1ELi2EN4cute5tupleIJNSA_1CILi1EEESD_SD_EEEEENSB_IJNSC_ILi128EEENSB_IJSG_EEENSB_IJNSC_ILi64EEEEEEEEENS_6half_tESL_NSA_8TiledMMAINSA_8MMA_AtomIJNSA_20SM100_MMA_F16BF16_SSISL_SL_fLi128ELi128ELNSA_4UMMA5MajorE1ELSQ_1ELNSP_7ScaleInE0ELSR_0EEEEEENSA_6LayoutISE_NSB_IJNSC_ILi0EEESV_SV_EEEEENSB_IJNSA_10UnderscoreESY_SY_EEEEENS7_6detail27Sm100ImplicitGemmTileTraitsINSA_13SM90_TMA_LOADENSA_14ComposedLayoutINSA_7SwizzleILi3ELi4ELi3EEENSA_18smem_ptr_flag_bitsILi16EEENSU_INSB_IJSI_NSC_ILi8EEEEEENSB_IJSD_SI_EEEEEEEvEENS12_INSA_20SM90_TMA_LOAD_IM2COLES1D_vEEEENS_8epilogue10collective18CollectiveEpilogueINS1I_23Sm100TmaWarpSpecializedILi4ELi2ELi32ELb1ELb0EEEJSK_NSB_IJNSU_ISG_SD_EENSU_INSC_ILi32EEESD_EEEEESL_NSB_IJlNSB_IJSD_lllEEESV_EEESL_S1S_NS1I_6fusion15FusionCallbacksIS1M_NS1T_17LinearCombinationISL_fSL_fLNS_15FloatRoundStyleE2EEESK_S1Q_JEEENSA_5SM1004TMEM4LOAD26SM100_TMEM_LOAD_32dp32b32xES13_NS14_INS15_ILi2ELi4ELi3EEES18_NSU_INSB_IJS19_S1O_EEENSB_IJS1O_SD_EEEEEEENSA_39AutoVectorizingCopyWithAssumedAlignmentILi128EEENSA_14SM90_TMA_STOREES27_S29_S29_EEEvvEEEEvNT_6ParamsE --------------------------
	.section	.nv.constant0._ZN7cutlass13device_kernelINS_4conv6kernel13ConvUniversalINS1_16ConvProblemShapeILNS1_8OperatorE2ELi3EEENS1_10collective14CollectiveConvINS1_47MainloopSm100TmaUmmaWarpSpecializedImplicitGemmILS5_2ELi6ELi3ELi1ELi2EN4cute5tupleIJNSA_1CILi1EEESD_SD_EEEEENSB_IJNSC_ILi128EEENSB_IJSG_EEENSB_IJNSC_ILi64EEEEEEEEENS_6half_tESL_NSA_8TiledMMAINSA_8MMA_AtomIJNSA_20SM100_MMA_F16BF16_SSISL_SL_fLi128ELi128ELNSA_4UMMA5MajorE1ELSQ_1ELNSP_7ScaleInE0ELSR_0EEEEEENSA_6LayoutISE_NSB_IJNSC_ILi0EEESV_SV_EEEEENSB_IJNSA_10UnderscoreESY_SY_EEEEENS7_6detail27Sm100ImplicitGemmTileTraitsINSA_13SM90_TMA_LOADENSA_14ComposedLayoutINSA_7SwizzleILi3ELi4ELi3EEENSA_18smem_ptr_flag_bitsILi16EEENSU_INSB_IJSI_NSC_ILi8EEEEEENSB_IJSD_SI_EEEEEEEvEENS12_INSA_20SM90_TMA_LOAD_IM2COLES1D_vEEEENS_8epilogue10collective18CollectiveEpilogueINS1I_23Sm100TmaWarpSpecializedILi4ELi2ELi32ELb1ELb0EEEJSK_NSB_IJNSU_ISG_SD_EENSU_INSC_ILi32EEESD_EEEEESL_NSB_IJlNSB_IJSD_lllEEESV_EEESL_S1S_NS1I_6fusion15FusionCallbacksIS1M_NS1T_17LinearCombinationISL_fSL_fLNS_15FloatRoundStyleE2EEESK_S1Q_JEEENSA_5SM1004TMEM4LOAD26SM100_TMEM_LOAD_32dp32b32xES13_NS14_INS15_ILi2ELi4ELi3EEES18_NSU_INSB_IJS19_S1O_EEENSB_IJS1O_SD_EEEEEEENSA_39AutoVectorizingCopyWithAssumedAlignmentILi128EEENSA_14SM90_TMA_STOREES27_S29_S29_EEEvvEEEEvNT_6ParamsE,"a",@progbits
	.sectionflags	@""
	.align	4
.nv.constant0._ZN7cutlass13device_kernelINS_4conv6kernel13ConvUniversalINS1_16ConvProblemShapeILNS1_8OperatorE2ELi3EEENS1_10collective14CollectiveConvINS1_47MainloopSm100TmaUmmaWarpSpecializedImplicitGemmILS5_2ELi6ELi3ELi1ELi2EN4cute5tupleIJNSA_1CILi1EEESD_SD_EEEEENSB_IJNSC_ILi128EEENSB_IJSG_EEENSB_IJNSC_ILi64EEEEEEEEENS_6half_tESL_NSA_8TiledMMAINSA_8MMA_AtomIJNSA_20SM100_MMA_F16BF16_SSISL_SL_fLi128ELi128ELNSA_4UMMA5MajorE1ELSQ_1ELNSP_7ScaleInE0ELSR_0EEEEEENSA_6LayoutISE_NSB_IJNSC_ILi0EEESV_SV_EEEEENSB_IJNSA_10UnderscoreESY_SY_EEEEENS7_6detail27Sm100ImplicitGemmTileTraitsINSA_13SM90_TMA_LOADENSA_14ComposedLayoutINSA_7SwizzleILi3ELi4ELi3EEENSA_18smem_ptr_flag_bitsILi16EEENSU_INSB_IJSI_NSC_ILi8EEEEEENSB_IJSD_SI_EEEEEEEvEENS12_INSA_20SM90_TMA_LOAD_IM2COLES1D_vEEEENS_8epilogue10collective18CollectiveEpilogueINS1I_23Sm100TmaWarpSpecializedILi4ELi2ELi32ELb1ELb0EEEJSK_NSB_IJNSU_ISG_SD_EENSU_INSC_ILi32EEESD_EEEEESL_NSB_IJlNSB_IJSD_lllEEESV_EEESL_S1S_NS1I_6fusion15FusionCallbacksIS1M_NS1T_17LinearCombinationISL_fSL_fLNS_15FloatRoundStyleE2EEESK_S1Q_JEEENSA_5SM1004TMEM4LOAD26SM100_TMEM_LOAD_32dp32b32xES13_NS14_INS15_ILi2ELi4ELi3EEES18_NSU_INSB_IJS19_S1O_EEENSB_IJS1O_SD_EEEEEEENSA_39AutoVectorizingCopyWithAssumedAlignmentILi128EEENSA_14SM90_TMA_STOREES27_S29_S29_EEEvvEEEEvNT_6ParamsE:
	.zero		3200


//--------------------- SYMBOLS --------------------------

	.type		.nv.reservedSmem.offset0,@object
	.size		.nv.reservedSmem.offset0,0x4
	.type		.nv.reservedSmem.cap,@object
	.size		.nv.reservedSmem.cap,0x4
	.type		__assertfail,@function
